	.target	sm_90a

	.elftype	@"ET_EXEC"


//--------------------- .note.nv.tkinfo           --------------------------
	.section	.note.nv.tkinfo,"",@"SHT_NOTE"
	.sectionflags	@"SHF_NOTE_NV_TKINFO"
	.tkinfo
        /*0018*/ 	.word	0x00000002
        /*0030*/ 	.string	""
        /*0030*/ 	.string	"ptxas"
        /*0030*/ 	.string	"Cuda compilation tools, release 13.0, V13.0.88"
        /*0030*/ 	.string	"Build cuda_13.0.r13.0/compiler.36424714_0"
        /*0030*/ 	.string	"-arch sm_90a -m 64 "



//--------------------- .note.nv.cuinfo           --------------------------
	.section	.note.nv.cuinfo,"",@"SHT_NOTE"
	.sectionflags	@"SHF_NOTE_NV_CUINFO"
        /*0018*/ 	.short	0x0002
        /*001a*/ 	.short	0x005a
        /*001c*/ 	.short	0x0082
	.zero		2


//--------------------- .nv.info                  --------------------------
	.section	.nv.info,"",@"SHT_CUDA_INFO"
	.align	4


	//----- nvinfo : EIATTR_REGCOUNT
	.align		4
        /*0000*/ 	.byte	0x04, 0x2f
        /*0002*/ 	.short	(.L_15 - .L_14)
	.align		4
.L_14:
        /*0004*/ 	.word	index@(_ZN7cutlass13device_kernelINS_4gemm6kernel13GemmUniversalIN4cute5tupleIJiiiiEEENS1_10collective13CollectiveMmaINS1_34MainloopSm90TmaGmmaWarpSpecializedILi9ENS5_IJNS4_1CILi4EEENSA_ILi2EEENSA_ILi1EEEEEENS1_32KernelTmaWarpSpecializedPingpongEEENS5_IJNSA_ILi64EEENSA_ILi128EEESI_EEEaNS5_IJlSD_lEEEaSK_NS4_8TiledMMAINS4_8MMA_AtomIJNS4_4SM904GMMA27MMA_64x128x32_S32S8S8_SS_TNEEEENS4_6LayoutINS5_IJSD_SD_SD_EEENS5_IJNSA_ILi0EEEST_ST_EEEEENS5_IJNS4_10UnderscoreESW_SW_EEEEENS4_23SM90_TMA_LOAD_MULTICASTENS4_14ComposedLayoutINS4_7SwizzleILi3ELi4ELi3EEENS4_18smem_ptr_flag_bitsILi8EEENSR_INS5_IJNSA_ILi8EEESI_EEENS5_IJSI_SD_EEEEEEEvNS4_8identityESZ_S19_vS1A_EENS_8epilogue10collective6detail29Sm90TmaWarpSpecializedAdapterINS1D_15DefaultEpilogueIaSK_SK_NS1C_6thread17LinearCombinationIaLi1EiiLNS1H_9ScaleType4KindE0ELNS_15FloatRoundStyleE2EaEENS1_15EpilogueDefaultEEEEEvvEEEEvNT_6ParamsE)
        /*0008*/ 	.word	0x000000a8


	//----- nvinfo : EIATTR_FRAME_SIZE
	.align		4
.L_15:
        /*000c*/ 	.byte	0x04, 0x11
        /*000e*/ 	.short	(.L_17 - .L_16)
	.align		4
.L_16:
        /*0010*/ 	.word	index@(_ZN7cutlass13device_kernelINS_4gemm6kernel13GemmUniversalIN4cute5tupleIJiiiiEEENS1_10collective13CollectiveMmaINS1_34MainloopSm90TmaGmmaWarpSpecializedILi9ENS5_IJNS4_1CILi4EEENSA_ILi2EEENSA_ILi1EEEEEENS1_32KernelTmaWarpSpecializedPingpongEEENS5_IJNSA_ILi64EEENSA_ILi128EEESI_EEEaNS5_IJlSD_lEEEaSK_NS4_8TiledMMAINS4_8MMA_AtomIJNS4_4SM904GMMA27MMA_64x128x32_S32S8S8_SS_TNEEEENS4_6LayoutINS5_IJSD_SD_SD_EEENS5_IJNSA_ILi0EEEST_ST_EEEEENS5_IJNS4_10UnderscoreESW_SW_EEEEENS4_23SM90_TMA_LOAD_MULTICASTENS4_14ComposedLayoutINS4_7SwizzleILi3ELi4ELi3EEENS4_18smem_ptr_flag_bitsILi8EEENSR_INS5_IJNSA_ILi8EEESI_EEENS5_IJSI_SD_EEEEEEEvNS4_8identityESZ_S19_vS1A_EENS_8epilogue10collective6detail29Sm90TmaWarpSpecializedAdapterINS1D_15DefaultEpilogueIaSK_SK_NS1C_6thread17LinearCombinationIaLi1EiiLNS1H_9ScaleType4KindE0ELNS_15FloatRoundStyleE2EaEENS1_15EpilogueDefaultEEEEEvvEEEEvNT_6ParamsE)
        /*0014*/ 	.word	0x00000008


	//----- nvinfo : EIATTR_MIN_STACK_SIZE
	.align		4
.L_17:
        /*0018*/ 	.byte	0x04, 0x12
        /*001a*/ 	.short	(.L_19 - .L_18)
	.align		4
.L_18:
        /*001c*/ 	.word	index@(_ZN7cutlass13device_kernelINS_4gemm6kernel13GemmUniversalIN4cute5tupleIJiiiiEEENS1_10collective13CollectiveMmaINS1_34MainloopSm90TmaGmmaWarpSpecializedILi9ENS5_IJNS4_1CILi4EEENSA_ILi2EEENSA_ILi1EEEEEENS1_32KernelTmaWarpSpecializedPingpongEEENS5_IJNSA_ILi64EEENSA_ILi128EEESI_EEEaNS5_IJlSD_lEEEaSK_NS4_8TiledMMAINS4_8MMA_AtomIJNS4_4SM904GMMA27MMA_64x128x32_S32S8S8_SS_TNEEEENS4_6LayoutINS5_IJSD_SD_SD_EEENS5_IJNSA_ILi0EEEST_ST_EEEEENS5_IJNS4_10UnderscoreESW_SW_EEEEENS4_23SM90_TMA_LOAD_MULTICASTENS4_14ComposedLayoutINS4_7SwizzleILi3ELi4ELi3EEENS4_18smem_ptr_flag_bitsILi8EEENSR_INS5_IJNSA_ILi8EEESI_EEENS5_IJSI_SD_EEEEEEEvNS4_8identityESZ_S19_vS1A_EENS_8epilogue10collective6detail29Sm90TmaWarpSpecializedAdapterINS1D_15DefaultEpilogueIaSK_SK_NS1C_6thread17LinearCombinationIaLi1EiiLNS1H_9ScaleType4KindE0ELNS_15FloatRoundStyleE2EaEENS1_15EpilogueDefaultEEEEEvvEEEEvNT_6ParamsE)
        /*0020*/ 	.word	0x00000008
.L_19:


//--------------------- .nv.compat                --------------------------
	.section	.nv.compat,"",@"SHT_CUDA_COMPAT_INFO"
	.align	4
        /*0000*/ 	.byte	0x02, 0x09, 0x01, 0x00, 0x02, 0x02, 0x04, 0x00, 0x02, 0x05, 0x05, 0x00, 0x03, 0x07, 0x01, 0x01
        /*0010*/ 	.byte	0x02, 0x03, 0x01, 0x00, 0x02, 0x06, 0x01, 0x00, 0x04, 0x0b, 0x08, 0x00, 0x00, 0x00, 0x00, 0x00
        /*0020*/ 	.byte	0x00, 0x00, 0x00, 0x00


//--------------------- .nv.info._ZN7cutlass13device_kernelINS_4gemm6kernel13GemmUniversalIN4cute5tupleIJiiiiEEENS1_10collective13CollectiveMmaINS1_34MainloopSm90TmaGmmaWarpSpecializedILi9ENS5_IJNS4_1CILi4EEENSA_ILi2EEENSA_ILi1EEEEEENS1_32KernelTmaWarpSpecializedPingpongEEENS5_IJNSA_ILi64EEENSA_ILi128EEESI_EEEaNS5_IJlSD_lEEEaSK_NS4_8TiledMMAINS4_8MMA_AtomIJNS4_4SM904GMMA27MMA_64x128x32_S32S8S8_SS_TNEEEENS4_6LayoutINS5_IJSD_SD_SD_EEENS5_IJNSA_ILi0EEEST_ST_EEEEENS5_IJNS4_10UnderscoreESW_SW_EEEEENS4_23SM90_TMA_LOAD_MULTICASTENS4_14ComposedLayoutINS4_7SwizzleILi3ELi4ELi3EEENS4_18smem_ptr_flag_bitsILi8EEENSR_INS5_IJNSA_ILi8EEESI_EEENS5_IJSI_SD_EEEEEEEvNS4_8identityESZ_S19_vS1A_EENS_8epilogue10collective6detail29Sm90TmaWarpSpecializedAdapterINS1D_15DefaultEpilogueIaSK_SK_NS1C_6thread17LinearCombinationIaLi1EiiLNS1H_9ScaleType4KindE0ELNS_15FloatRoundStyleE2EaEENS1_15EpilogueDefaultEEEEEvvEEEEvNT_6ParamsE --------------------------
	.section	.nv.info._ZN7cutlass13device_kernelINS_4gemm6kernel13GemmUniversalIN4cute5tupleIJiiiiEEENS1_10collective13CollectiveMmaINS1_34MainloopSm90TmaGmmaWarpSpecializedILi9ENS5_IJNS4_1CILi4EEENSA_ILi2EEENSA_ILi1EEEEEENS1_32KernelTmaWarpSpecializedPingpongEEENS5_IJNSA_ILi64EEENSA_ILi128EEESI_EEEaNS5_IJlSD_lEEEaSK_NS4_8TiledMMAINS4_8MMA_AtomIJNS4_4SM904GMMA27MMA_64x128x32_S32S8S8_SS_TNEEEENS4_6LayoutINS5_IJSD_SD_SD_EEENS5_IJNSA_ILi0EEEST_ST_EEEEENS5_IJNS4_10UnderscoreESW_SW_EEEEENS4_23SM90_TMA_LOAD_MULTICASTENS4_14ComposedLayoutINS4_7SwizzleILi3ELi4ELi3EEENS4_18smem_ptr_flag_bitsILi8EEENSR_INS5_IJNSA_ILi8EEESI_EEENS5_IJSI_SD_EEEEEEEvNS4_8identityESZ_S19_vS1A_EENS_8epilogue10collective6detail29Sm90TmaWarpSpecializedAdapterINS1D_15DefaultEpilogueIaSK_SK_NS1C_6thread17LinearCombinationIaLi1EiiLNS1H_9ScaleType4KindE0ELNS_15FloatRoundStyleE2EaEENS1_15EpilogueDefaultEEEEEvvEEEEvNT_6ParamsE,"",@"SHT_CUDA_INFO"
	.sectionflags	@""
	.align	4


	//----- nvinfo : EIATTR_CUDA_API_VERSION
	.align		4
        /*0000*/ 	.byte	0x04, 0x37
        /*0002*/ 	.short	(.L_21 - .L_20)
.L_20:
        /*0004*/ 	.word	0x00000082


	//----- nvinfo : EIATTR_KPARAM_INFO
	.align		4
.L_21:
        /*0008*/ 	.byte	0x04, 0x17
        /*000a*/ 	.short	(.L_23 - .L_22)
.L_22:
        /*000c*/ 	.word	0x00000000
        /*0010*/ 	.short	0x0000
        /*0012*/ 	.short	0x0070
        /*0014*/ 	.byte	0x00, 0xf0, 0x01, 0x10


	//----- nvinfo : EIATTR_SPARSE_MMA_MASK
	.align		4
.L_23:
        /*0018*/ 	.byte	0x03, 0x50
        /*001a*/ 	.short	0x0000


	//----- nvinfo : EIATTR_MAXREG_COUNT
	.align		4
        /*001c*/ 	.byte	0x03, 0x1b
        /*001e*/ 	.short	0x00a8


	//----- nvinfo : EIATTR_NUM_BARRIERS
	.align		4
        /*0020*/ 	.byte	0x02, 0x4c
        /*0022*/ 	.byte	0x01
	.zero		1


	//----- nvinfo : EIATTR_EXTERNS
	.align		4
        /*0024*/ 	.byte	0x04, 0x0f
        /*0026*/ 	.short	(.L_25 - .L_24)


	//   ....[0]....
	.align		4
.L_24:
        /*0028*/ 	.word	index@(__assertfail)


	//----- nvinfo : EIATTR_ANNOTATIONS
	.align		4
.L_25:
        /*002c*/ 	.byte	0x04, 0x55
        /*002e*/ 	.short	(.L_27 - .L_26)


	//   ....[0]....
.L_26:
        /*0030*/ 	.word	0x00000001
        /*0034*/ 	.byte	0xa0, 0x0e, 0x00, 0x00, 0x01, 0x00, 0x00, 0x00, 0x40, 0x15, 0x00, 0x00, 0x01, 0x00, 0x00, 0x00
        /*0044*/ 	.byte	0x00, 0x57, 0x00, 0x00, 0x01, 0x00, 0x00, 0x00, 0x70, 0x64, 0x00, 0x00


	//----- nvinfo : EIATTR_MERCURY_ISA_VERSION
	.align		4
.L_27:
        /*0050*/ 	.byte	0x03, 0x5f
        /*0052*/ 	.short	0x0101


	//----- nvinfo : EIATTR_INT_WARP_WIDE_INSTR_OFFSETS
	.align		4
        /*0054*/ 	.byte	0x04, 0x31
        /*0056*/ 	.short	(.L_29 - .L_28)


	//   ....[0]....
.L_28:
        /*0058*/ 	.word	0x000005b0


	//   ....[1]....
        /*005c*/ 	.word	0x00000680


	//   ....[2]....
        /*0060*/ 	.word	0x000006b0


	//   ....[3]....
        /*0064*/ 	.word	0x000006c0


	//   ....[4]....
        /*0068*/ 	.word	0x000006d0


	//   ....[5]....
        /*006c*/ 	.word	0x000006f0


	//   ....[6]....
        /*0070*/ 	.word	0x00000870


	//   ....[7]....
        /*0074*/ 	.word	0x000008d0


	//   ....[8]....
        /*0078*/ 	.word	0x000021d0


	//----- nvinfo : EIATTR_COOP_GROUP_MASK_REGIDS
	.align		4
.L_29:
        /*007c*/ 	.byte	0x04, 0x29
        /*007e*/ 	.short	(.L_31 - .L_30)


	//   ....[0]....
.L_30:
        /*0080*/ 	.word	0xffffffff


	//   ....[1]....
        /*0084*/ 	.word	0xffffffff


	//   ....[2]....
        /*0088*/ 	.word	0xffffffff


	//   ....[3]....
        /*008c*/ 	.word	0xffffffff


	//   ....[4]....
        /*0090*/ 	.word	0xffffffff


	//   ....[5]....
        /*0094*/ 	.word	0xffffffff


	//   ....[6]....
        /*0098*/ 	.word	0xffffffff


	//----- nvinfo : EIATTR_COOP_GROUP_INSTR_OFFSETS
	.align		4
.L_31:
        /*009c*/ 	.byte	0x04, 0x28
        /*009e*/ 	.short	(.L_33 - .L_32)


	//   ....[0]....
.L_32:
        /*00a0*/ 	.word	0x00000070


	//   ....[1]....
        /*00a4*/ 	.word	0x00000080


	//   ....[2]....
        /*00a8*/ 	.word	0x00000140


	//   ....[3]....
        /*00ac*/ 	.word	0x000003b0


	//   ....[4]....
        /*00b0*/ 	.word	0x000003f0


	//   ....[5]....
        /*00b4*/ 	.word	0x00000460


	//   ....[6]....
        /*00b8*/ 	.word	0x00000a50


	//----- nvinfo : EIATTR_REG_RECONFIG
	.align		4
.L_33:
        /*00bc*/ 	.byte	0x01, 0x54
	.zero		2


	//----- nvinfo : EIATTR_SYSCALL_OFFSETS
	.align		4
        /*00c0*/ 	.byte	0x04, 0x46
        /*00c2*/ 	.short	(.L_35 - .L_34)


	//   ....[0]....
.L_34:
        /*00c4*/ 	.word	0x00001970


	//----- nvinfo : EIATTR_MBARRIER_INSTR_OFFSETS
	.align		4
.L_35:
        /*00c8*/ 	.byte	0x04, 0x39
        /*00ca*/ 	.short	(.L_37 - .L_36)


	//   ....[0]....
.L_36:
        /*00cc*/ 	.word	0x00000260
        /*00d0*/ 	.word	0x000000ff
        /*00d4*/ 	.word	0x00000000
        /*00d8*/ 	.short	0x0100
        /*00da*/ 	.byte	0x08
	.zero		1


	//   ....[1]....
        /*00dc*/ 	.word	0x00000270
        /*00e0*/ 	.word	0x000000ff
        /*00e4*/ 	.word	0x00000048
        /*00e8*/ 	.short	0x0100
        /*00ea*/ 	.byte	0x08
	.zero		1


	//   ....[2]....
        /*00ec*/ 	.word	0x00000280
        /*00f0*/ 	.word	0x000000ff
        /*00f4*/ 	.word	0x00000008
        /*00f8*/ 	.short	0x0100
        /*00fa*/ 	.byte	0x08
	.zero		1


	//   ....[3]....
        /*00fc*/ 	.word	0x00000290
        /*0100*/ 	.word	0x000000ff
        /*0104*/ 	.word	0x00000050
        /*0108*/ 	.short	0x0100
        /*010a*/ 	.byte	0x08
	.zero		1


	//   ....[4]....
        /*010c*/ 	.word	0x000002a0
        /*0110*/ 	.word	0x000000ff
        /*0114*/ 	.word	0x00000010
        /*0118*/ 	.short	0x0100
        /*011a*/ 	.byte	0x08
	.zero		1


	//   ....[5]....
        /*011c*/ 	.word	0x000002b0
        /*0120*/ 	.word	0x000000ff
        /*0124*/ 	.word	0x00000058
        /*0128*/ 	.short	0x0100
        /*012a*/ 	.byte	0x08
	.zero		1


	//   ....[6]....
        /*012c*/ 	.word	0x000002c0
        /*0130*/ 	.word	0x000000ff
        /*0134*/ 	.word	0x00000018
        /*0138*/ 	.short	0x0100
        /*013a*/ 	.byte	0x08
	.zero		1


	//   ....[7]....
        /*013c*/ 	.word	0x000002d0
        /*0140*/ 	.word	0x000000ff
        /*0144*/ 	.word	0x00000060
        /*0148*/ 	.short	0x0100
        /*014a*/ 	.byte	0x08
	.zero		1


	//   ....[8]....
        /*014c*/ 	.word	0x000002e0
        /*0150*/ 	.word	0x000000ff
        /*0154*/ 	.word	0x00000020
        /*0158*/ 	.short	0x0100
        /*015a*/ 	.byte	0x08
	.zero		1


	//   ....[9]....
        /*015c*/ 	.word	0x000002f0
        /*0160*/ 	.word	0x000000ff
        /*0164*/ 	.word	0x00000068
        /*0168*/ 	.short	0x0100
        /*016a*/ 	.byte	0x08
	.zero		1


	//   ....[10]....
        /*016c*/ 	.word	0x00000300
        /*0170*/ 	.word	0x000000ff
        /*0174*/ 	.word	0x00000028
        /*0178*/ 	.short	0x0100
        /*017a*/ 	.byte	0x08
	.zero		1


	//   ....[11]....
        /*017c*/ 	.word	0x00000310
        /*0180*/ 	.word	0x000000ff
        /*0184*/ 	.word	0x00000070
        /*0188*/ 	.short	0x0100
        /*018a*/ 	.byte	0x08
	.zero		1


	//   ....[12]....
        /*018c*/ 	.word	0x00000320
        /*0190*/ 	.word	0x000000ff
        /*0194*/ 	.word	0x00000030
        /*0198*/ 	.short	0x0100
        /*019a*/ 	.byte	0x08
	.zero		1


	//   ....[13]....
        /*019c*/ 	.word	0x00000330
        /*01a0*/ 	.word	0x000000ff
        /*01a4*/ 	.word	0x00000078
        /*01a8*/ 	.short	0x0100
        /*01aa*/ 	.byte	0x08
	.zero		1


	//   ....[14]....
        /*01ac*/ 	.word	0x00000340
        /*01b0*/ 	.word	0x000000ff
        /*01b4*/ 	.word	0x00000038
        /*01b8*/ 	.short	0x0100
        /*01ba*/ 	.byte	0x08
	.zero		1


	//   ....[15]....
        /*01bc*/ 	.word	0x00000350
        /*01c0*/ 	.word	0x000000ff
        /*01c4*/ 	.word	0x00000080
        /*01c8*/ 	.short	0x0100
        /*01ca*/ 	.byte	0x08
	.zero		1


	//   ....[16]....
        /*01cc*/ 	.word	0x00000360
        /*01d0*/ 	.word	0x000000ff
        /*01d4*/ 	.word	0x00000040
        /*01d8*/ 	.short	0x0100
        /*01da*/ 	.byte	0x08
	.zero		1


	//   ....[17]....
        /*01dc*/ 	.word	0x00000370
        /*01e0*/ 	.word	0x000000ff
        /*01e4*/ 	.word	0x00000088
        /*01e8*/ 	.short	0x0100
        /*01ea*/ 	.byte	0x08
	.zero		1


	//   ....[18]....
        /*01ec*/ 	.word	0x000008a0
        /*01f0*/ 	.word	0x000000ff
        /*01f4*/ 	.word	0x000000c0
        /*01f8*/ 	.short	0x0100
        /*01fa*/ 	.byte	0x08
	.zero		1


	//   ....[19]....
        /*01fc*/ 	.word	0x00000940
        /*0200*/ 	.word	0x000000ff
        /*0204*/ 	.word	0x000000c8
        /*0208*/ 	.short	0x0100
        /*020a*/ 	.byte	0x08
	.zero		1


	//   ....[20]....
        /*020c*/ 	.word	0x000009d0
        /*0210*/ 	.word	0x000000ff
        /*0214*/ 	.word	0x000000a0
        /*0218*/ 	.short	0x0100
        /*021a*/ 	.byte	0x09
	.zero		1


	//   ....[21]....
        /*021c*/ 	.word	0x000009e0
        /*0220*/ 	.word	0x000000ff
        /*0224*/ 	.word	0x000000a8
        /*0228*/ 	.short	0x0100
        /*022a*/ 	.byte	0x09
	.zero		1


	//   ....[22]....
        /*022c*/ 	.word	0x000009f0
        /*0230*/ 	.word	0x000000ff
        /*0234*/ 	.word	0x000000b0
        /*0238*/ 	.short	0x0100
        /*023a*/ 	.byte	0x09
	.zero		1


	//   ....[23]....
        /*023c*/ 	.word	0x00000a00
        /*0240*/ 	.word	0x000000ff
        /*0244*/ 	.word	0x000000b8
        /*0248*/ 	.short	0x0100
        /*024a*/ 	.byte	0x09
	.zero		1


	//   ....[24]....
        /*024c*/ 	.word	0x00001830
        /*0250*/ 	.word	0x000000ff
        /*0254*/ 	.word	0xfffffff8
        /*0258*/ 	.short	0x010a
        /*025a*/ 	.byte	0x2b
	.zero		1


	//   ....[25]....
        /*025c*/ 	.word	0x00001a00
        /*0260*/ 	.word	0x00000003
        /*0264*/ 	.word	0x00000000
        /*0268*/ 	.short	0x010a
        /*026a*/ 	.byte	0x3f
	.zero		1


	//   ....[26]....
        /*026c*/ 	.word	0x00001a60
        /*0270*/ 	.word	0x00000003
        /*0274*/ 	.word	0x00000000
        /*0278*/ 	.short	0x010a
        /*027a*/ 	.byte	0x3f
	.zero		1


	//   ....[27]....
        /*027c*/ 	.word	0x00001dc0
        /*0280*/ 	.word	0x000000ff
        /*0284*/ 	.word	0x00000000
        /*0288*/ 	.short	0x010a
        /*028a*/ 	.byte	0x04
	.zero		1


	//   ....[28]....
        /*028c*/ 	.word	0x00001e00
        /*0290*/ 	.word	0x000000ff
        /*0294*/ 	.word	0x00000000
        /*0298*/ 	.short	0x010a
        /*029a*/ 	.byte	0x04
	.zero		1


	//   ....[29]....
        /*029c*/ 	.word	0x00002060
        /*02a0*/ 	.word	0x00000005
        /*02a4*/ 	.word	0x00000000
        /*02a8*/ 	.short	0x0101
        /*02aa*/ 	.byte	0x3f
	.zero		1


	//   ....[30]....
        /*02ac*/ 	.word	0x00002170
        /*02b0*/ 	.word	0x00000003
        /*02b4*/ 	.word	0x00000000
        /*02b8*/ 	.short	0x0101
        /*02ba*/ 	.byte	0x2e
	.zero		1


	//   ....[31]....
        /*02bc*/ 	.word	0x00002270
        /*02c0*/ 	.word	0x00000003
        /*02c4*/ 	.word	0x00000000
        /*02c8*/ 	.short	0x0101
        /*02ca*/ 	.byte	0x3f
	.zero		1


	//   ....[32]....
        /*02cc*/ 	.word	0x000022f0
        /*02d0*/ 	.word	0x000000ff
        /*02d4*/ 	.word	0x00000008
        /*02d8*/ 	.short	0x010a
        /*02da*/ 	.byte	0x2b
	.zero		1


	//   ....[33]....
        /*02dc*/ 	.word	0x00005740
        /*02e0*/ 	.word	0x00000000
        /*02e4*/ 	.word	0x00000000
        /*02e8*/ 	.short	0x0101
        /*02ea*/ 	.byte	0x2e
	.zero		1


	//   ....[34]....
        /*02ec*/ 	.word	0x000061c0
        /*02f0*/ 	.word	0x0000000b
        /*02f4*/ 	.word	0x00000048
        /*02f8*/ 	.short	0x010a
        /*02fa*/ 	.byte	0x3f
	.zero		1


	//   ....[35]....
        /*02fc*/ 	.word	0x000065a0
        /*0300*/ 	.word	0x00000006
        /*0304*/ 	.word	0x000000c8
        /*0308*/ 	.short	0x0101
        /*030a*/ 	.byte	0x3f
	.zero		1


	//   ....[36]....
        /*030c*/ 	.word	0x00006cc0
        /*0310*/ 	.word	0x00000007
        /*0314*/ 	.word	0x00000000
        /*0318*/ 	.short	0x010a
        /*031a*/ 	.byte	0x3f
	.zero		1


	//   ....[37]....
        /*031c*/ 	.word	0x00006d40
        /*0320*/ 	.word	0x00000006
        /*0324*/ 	.word	0x00000000
        /*0328*/ 	.short	0x010a
        /*032a*/ 	.byte	0x3f
	.zero		1


	//   ....[38]....
        /*032c*/ 	.word	0x00006dd0
        /*0330*/ 	.word	0x00000007
        /*0334*/ 	.word	0x00000000
        /*0338*/ 	.short	0x010a
        /*033a*/ 	.byte	0x3f
	.zero		1


	//   ....[39]....
        /*033c*/ 	.word	0x00006e60
        /*0340*/ 	.word	0x00000006
        /*0344*/ 	.word	0x00000000
        /*0348*/ 	.short	0x010a
        /*034a*/ 	.byte	0x3f
	.zero		1


	//   ....[40]....
        /*034c*/ 	.word	0x00006ef0
        /*0350*/ 	.word	0x00000007
        /*0354*/ 	.word	0x00000000
        /*0358*/ 	.short	0x010a
        /*035a*/ 	.byte	0x3f
	.zero		1


	//   ....[41]....
        /*035c*/ 	.word	0x00006f80
        /*0360*/ 	.word	0x00000006
        /*0364*/ 	.word	0x00000000
        /*0368*/ 	.short	0x010a
        /*036a*/ 	.byte	0x3f
	.zero		1


	//   ....[42]....
        /*036c*/ 	.word	0x00007010
        /*0370*/ 	.word	0x00000007
        /*0374*/ 	.word	0x00000000
        /*0378*/ 	.short	0x010a
        /*037a*/ 	.byte	0x3f
	.zero		1


	//   ....[43]....
        /*037c*/ 	.word	0x000070a0
        /*0380*/ 	.word	0x00000006
        /*0384*/ 	.word	0x00000000
        /*0388*/ 	.short	0x010a
        /*038a*/ 	.byte	0x3f
	.zero		1


	//   ....[44]....
        /*038c*/ 	.word	0x00007130
        /*0390*/ 	.word	0x00000005
        /*0394*/ 	.word	0x00000000
        /*0398*/ 	.short	0x010a
        /*039a*/ 	.byte	0x3f
	.zero		1


	//   ....[45]....
        /*039c*/ 	.word	0x000071a0
        /*03a0*/ 	.word	0x00000003
        /*03a4*/ 	.word	0xfffffff8
        /*03a8*/ 	.short	0x010a
        /*03aa*/ 	.byte	0x3f
	.zero		1


	//   ....[46]....
        /*03ac*/ 	.word	0x000071f0
        /*03b0*/ 	.word	0x00000003
        /*03b4*/ 	.word	0x00000000
        /*03b8*/ 	.short	0x010a
        /*03ba*/ 	.byte	0x3f
	.zero		1


	//   ....[47]....
        /*03bc*/ 	.word	0x00007250
        /*03c0*/ 	.word	0x00000005
        /*03c4*/ 	.word	0x00000000
        /*03c8*/ 	.short	0x010a
        /*03ca*/ 	.byte	0x3f
	.zero		1


	//   ....[48]....
        /*03cc*/ 	.word	0x000072b0
        /*03d0*/ 	.word	0x00000004
        /*03d4*/ 	.word	0x00000008
        /*03d8*/ 	.short	0x010a
        /*03da*/ 	.byte	0x3f
	.zero		1


	//   ....[49]....
        /*03dc*/ 	.word	0x00007380
        /*03e0*/ 	.word	0x0000000b
        /*03e4*/ 	.word	0x00000048
        /*03e8*/ 	.short	0x010a
        /*03ea*/ 	.byte	0x3f
	.zero		1


	//   ....[50]....
        /*03ec*/ 	.word	0x00007450
        /*03f0*/ 	.word	0x00000007
        /*03f4*/ 	.word	0x00000000
        /*03f8*/ 	.short	0x010a
        /*03fa*/ 	.byte	0x3f
	.zero		1


	//   ....[51]....
        /*03fc*/ 	.word	0x000074a0
        /*0400*/ 	.word	0x00000006
        /*0404*/ 	.word	0x00000000
        /*0408*/ 	.short	0x010a
        /*040a*/ 	.byte	0x3f
	.zero		1


	//   ....[52]....
        /*040c*/ 	.word	0x000074f0
        /*0410*/ 	.word	0x00000007
        /*0414*/ 	.word	0x00000000
        /*0418*/ 	.short	0x010a
        /*041a*/ 	.byte	0x3f
	.zero		1


	//   ....[53]....
        /*041c*/ 	.word	0x00007540
        /*0420*/ 	.word	0x00000006
        /*0424*/ 	.word	0x00000000
        /*0428*/ 	.short	0x010a
        /*042a*/ 	.byte	0x3f
	.zero		1


	//   ....[54]....
        /*042c*/ 	.word	0x00007590
        /*0430*/ 	.word	0x00000007
        /*0434*/ 	.word	0x00000000
        /*0438*/ 	.short	0x010a
        /*043a*/ 	.byte	0x3f
	.zero		1


	//   ....[55]....
        /*043c*/ 	.word	0x000075e0
        /*0440*/ 	.word	0x00000006
        /*0444*/ 	.word	0x00000000
        /*0448*/ 	.short	0x010a
        /*044a*/ 	.byte	0x3f
	.zero		1


	//   ....[56]....
        /*044c*/ 	.word	0x00007630
        /*0450*/ 	.word	0x00000007
        /*0454*/ 	.word	0x00000000
        /*0458*/ 	.short	0x010a
        /*045a*/ 	.byte	0x3f
	.zero		1


	//   ....[57]....
        /*045c*/ 	.word	0x00007680
        /*0460*/ 	.word	0x00000006
        /*0464*/ 	.word	0x00000000
        /*0468*/ 	.short	0x010a
        /*046a*/ 	.byte	0x3f
	.zero		1


	//----- nvinfo : EIATTR_NUM_MBARRIERS
	.align		4
.L_37:
        /*046c*/ 	.byte	0x03, 0x38
        /*046e*/ 	.short	0x0018


	//----- nvinfo : EIATTR_EXIT_INSTR_OFFSETS
	.align		4
        /*0470*/ 	.byte	0x04, 0x1c
        /*0472*/ 	.short	(.L_39 - .L_38)


	//   ....[0]....
.L_38:
        /*0474*/ 	.word	0x000014d0


	//   ....[1]....
        /*0478*/ 	.word	0x00001530


	//   ....[2]....
        /*047c*/ 	.word	0x00005d60


	//   ....[3]....
        /*0480*/ 	.word	0x00005d90


	//   ....[4]....
        /*0484*/ 	.word	0x00007180


	//----- nvinfo : EIATTR_MAX_THREADS
	.align		4
.L_39:
        /*0488*/ 	.byte	0x04, 0x05
        /*048a*/ 	.short	(.L_41 - .L_40)
.L_40:
        /*048c*/ 	.word	0x00000180
        /*0490*/ 	.word	0x00000001
        /*0494*/ 	.word	0x00000001


	//----- nvinfo : EIATTR_CRS_STACK_SIZE
	.align		4
.L_41:
        /*0498*/ 	.byte	0x04, 0x1e
        /*049a*/ 	.short	(.L_43 - .L_42)
.L_42:
        /*049c*/ 	.word	0x00000000


	//----- nvinfo : EIATTR_CBANK_PARAM_SIZE
	.align		4
.L_43:
        /*04a0*/ 	.byte	0x03, 0x19
        /*04a2*/ 	.short	0x0470


	//----- nvinfo : EIATTR_PARAM_CBANK
	.align		4
        /*04a4*/ 	.byte	0x04, 0x0a
        /*04a6*/ 	.short	(.L_45 - .L_44)
	.align		4
.L_44:
        /*04a8*/ 	.word	index@(.nv.constant0._ZN7cutlass13device_kernelINS_4gemm6kernel13GemmUniversalIN4cute5tupleIJiiiiEEENS1_10collective13CollectiveMmaINS1_34MainloopSm90TmaGmmaWarpSpecializedILi9ENS5_IJNS4_1CILi4EEENSA_ILi2EEENSA_ILi1EEEEEENS1_32KernelTmaWarpSpecializedPingpongEEENS5_IJNSA_ILi64EEENSA_ILi128EEESI_EEEaNS5_IJlSD_lEEEaSK_NS4_8TiledMMAINS4_8MMA_AtomIJNS4_4SM904GMMA27MMA_64x128x32_S32S8S8_SS_TNEEEENS4_6LayoutINS5_IJSD_SD_SD_EEENS5_IJNSA_ILi0EEEST_ST_EEEEENS5_IJNS4_10UnderscoreESW_SW_EEEEENS4_23SM90_TMA_LOAD_MULTICASTENS4_14ComposedLayoutINS4_7SwizzleILi3ELi4ELi3EEENS4_18smem_ptr_flag_bitsILi8EEENSR_INS5_IJNSA_ILi8EEESI_EEENS5_IJSI_SD_EEEEEEEvNS4_8identityESZ_S19_vS1A_EENS_8epilogue10collective6detail29Sm90TmaWarpSpecializedAdapterINS1D_15DefaultEpilogueIaSK_SK_NS1C_6thread17LinearCombinationIaLi1EiiLNS1H_9ScaleType4KindE0ELNS_15FloatRoundStyleE2EaEENS1_15EpilogueDefaultEEEEEvvEEEEvNT_6ParamsE)
        /*04ac*/ 	.short	0x0210
        /*04ae*/ 	.short	0x0470


	//----- nvinfo : EIATTR_SW_WAR
	.align		4
.L_45:
        /*04b0*/ 	.byte	0x04, 0x36
        /*04b2*/ 	.short	(.L_47 - .L_46)
.L_46:
        /*04b4*/ 	.word	0x00000008
.L_47:


//--------------------- .nv.callgraph             --------------------------
	.section	.nv.callgraph,"",@"SHT_CUDA_CALLGRAPH"
	.align	4
	.sectionentsize	8
	.align		4
        /*0000*/ 	.word	0x00000000
	.align		4
        /*0004*/ 	.word	0xffffffff
	.align		4
        /*0008*/ 	.word	index@(_ZN7cutlass13device_kernelINS_4gemm6kernel13GemmUniversalIN4cute5tupleIJiiiiEEENS1_10collective13CollectiveMmaINS1_34MainloopSm90TmaGmmaWarpSpecializedILi9ENS5_IJNS4_1CILi4EEENSA_ILi2EEENSA_ILi1EEEEEENS1_32KernelTmaWarpSpecializedPingpongEEENS5_IJNSA_ILi64EEENSA_ILi128EEESI_EEEaNS5_IJlSD_lEEEaSK_NS4_8TiledMMAINS4_8MMA_AtomIJNS4_4SM904GMMA27MMA_64x128x32_S32S8S8_SS_TNEEEENS4_6LayoutINS5_IJSD_SD_SD_EEENS5_IJNSA_ILi0EEEST_ST_EEEEENS5_IJNS4_10UnderscoreESW_SW_EEEEENS4_23SM90_TMA_LOAD_MULTICASTENS4_14ComposedLayoutINS4_7SwizzleILi3ELi4ELi3EEENS4_18smem_ptr_flag_bitsILi8EEENSR_INS5_IJNSA_ILi8EEESI_EEENS5_IJSI_SD_EEEEEEEvNS4_8identityESZ_S19_vS1A_EENS_8epilogue10collective6detail29Sm90TmaWarpSpecializedAdapterINS1D_15DefaultEpilogueIaSK_SK_NS1C_6thread17LinearCombinationIaLi1EiiLNS1H_9ScaleType4KindE0ELNS_15FloatRoundStyleE2EaEENS1_15EpilogueDefaultEEEEEvvEEEEvNT_6ParamsE)
	.align		4
        /*000c*/ 	.word	index@(__assertfail)
	.align		4
        /*0010*/ 	.word	0x00000000
	.align		4
        /*0014*/ 	.word	0xfffffffe
	.align		4
        /*0018*/ 	.word	0x00000000
	.align		4
        /*001c*/ 	.word	0xfffffffd
	.align		4
        /*0020*/ 	.word	0x00000000
	.align		4
        /*0024*/ 	.word	0xfffffffc


//--------------------- .nv.constant4             --------------------------
	.section	.nv.constant4,"a",@progbits
	.align	8
	.align		8
.nv.constant4:
        /*0000*/ 	.dword	__assertfail
	.align		8
        /*0008*/ 	.dword	__unnamed_1
	.align		8
        /*0010*/ 	.dword	_ZN40_INTERNAL_34cf68c1_4_k_cu_617c7c8b_262344cuda3std3__45__cpo5beginE
	.align		8
        /*0018*/ 	.dword	_ZN40_INTERNAL_34cf68c1_4_k_cu_617c7c8b_262344cuda3std3__45__cpo3endE
	.align		8
        /*0020*/ 	.dword	_ZN40_INTERNAL_34cf68c1_4_k_cu_617c7c8b_262344cuda3std3__45__cpo6cbeginE
	.align		8
        /*0028*/ 	.dword	_ZN40_INTERNAL_34cf68c1_4_k_cu_617c7c8b_262344cuda3std3__45__cpo4cendE
	.align		8
        /*0030*/ 	.dword	_ZN40_INTERNAL_34cf68c1_4_k_cu_617c7c8b_262344cuda3std3__442_GLOBAL__N__34cf68c1_4_k_cu_617c7c8b_262346ignoreE
	.align		8
        /*0038*/ 	.dword	_ZN40_INTERNAL_34cf68c1_4_k_cu_617c7c8b_262344cuda3std3__419piecewise_constructE
	.align		8
        /*0040*/ 	.dword	_ZN40_INTERNAL_34cf68c1_4_k_cu_617c7c8b_262344cuda3std3__48in_placeE
	.align		8
        /*0048*/ 	.dword	_ZN40_INTERNAL_34cf68c1_4_k_cu_617c7c8b_262344cuda3std6ranges3__45__cpo4swapE
	.align		8
        /*0050*/ 	.dword	_ZN40_INTERNAL_34cf68c1_4_k_cu_617c7c8b_262344cuda3std6ranges3__45__cpo9iter_moveE
	.align		8
        /*0058*/ 	.dword	_ZN40_INTERNAL_34cf68c1_4_k_cu_617c7c8b_262344cute7productE
	.align		8
        /*0060*/ 	.dword	_ZN40_INTERNAL_34cf68c1_4_k_cu_617c7c8b_262344cute1_E
	.align		8
        /*0068*/ 	.dword	$str$22
	.align		8
        /*0070*/ 	.dword	$str$23


//--------------------- .text._ZN7cutlass13device_kernelINS_4gemm6kernel13GemmUniversalIN4cute5tupleIJiiiiEEENS1_10collective13CollectiveMmaINS1_34MainloopSm90TmaGmmaWarpSpecializedILi9ENS5_IJNS4_1CILi4EEENSA_ILi2EEENSA_ILi1EEEEEENS1_32KernelTmaWarpSpecializedPingpongEEENS5_IJNSA_ILi64EEENSA_ILi128EEESI_EEEaNS5_IJlSD_lEEEaSK_NS4_8TiledMMAINS4_8MMA_AtomIJNS4_4SM904GMMA27MMA_64x128x32_S32S8S8_SS_TNEEEENS4_6LayoutINS5_IJSD_SD_SD_EEENS5_IJNSA_ILi0EEEST_ST_EEEEENS5_IJNS4_10UnderscoreESW_SW_EEEEENS4_23SM90_TMA_LOAD_MULTICASTENS4_14ComposedLayoutINS4_7SwizzleILi3ELi4ELi3EEENS4_18smem_ptr_flag_bitsILi8EEENSR_INS5_IJNSA_ILi8EEESI_EEENS5_IJSI_SD_EEEEEEEvNS4_8identityESZ_S19_vS1A_EENS_8epilogue10collective6detail29Sm90TmaWarpSpecializedAdapterINS1D_15DefaultEpilogueIaSK_SK_NS1C_6thread17LinearCombinationIaLi1EiiLNS1H_9ScaleType4KindE0ELNS_15FloatRoundStyleE2EaEENS1_15EpilogueDefaultEEEEEvvEEEEvNT_6ParamsE --------------------------
	.section	.text._ZN7cutlass13device_kernelINS_4gemm6kernel13GemmUniversalIN4cute5tupleIJiiiiEEENS1_10collective13CollectiveMmaINS1_34MainloopSm90TmaGmmaWarpSpecializedILi9ENS5_IJNS4_1CILi4EEENSA_ILi2EEENSA_ILi1EEEEEENS1_32KernelTmaWarpSpecializedPingpongEEENS5_IJNSA_ILi64EEENSA_ILi128EEESI_EEEaNS5_IJlSD_lEEEaSK_NS4_8TiledMMAINS4_8MMA_AtomIJNS4_4SM904GMMA27MMA_64x128x32_S32S8S8_SS_TNEEEENS4_6LayoutINS5_IJSD_SD_SD_EEENS5_IJNSA_ILi0EEEST_ST_EEEEENS5_IJNS4_10UnderscoreESW_SW_EEEEENS4_23SM90_TMA_LOAD_MULTICASTENS4_14ComposedLayoutINS4_7SwizzleILi3ELi4ELi3EEENS4_18smem_ptr_flag_bitsILi8EEENSR_INS5_IJNSA_ILi8EEESI_EEENS5_IJSI_SD_EEEEEEEvNS4_8identityESZ_S19_vS1A_EENS_8epilogue10collective6detail29Sm90TmaWarpSpecializedAdapterINS1D_15DefaultEpilogueIaSK_SK_NS1C_6thread17LinearCombinationIaLi1EiiLNS1H_9ScaleType4KindE0ELNS_15FloatRoundStyleE2EaEENS1_15EpilogueDefaultEEEEEvvEEEEvNT_6ParamsE,"ax",@progbits
	.align	128
.text._ZN7cutlass13device_kernelINS_4gemm6kernel13GemmUniversalIN4cute5tupleIJiiiiEEENS1_10collective13CollectiveMmaINS1_34MainloopSm90TmaGmmaWarpSpecializedILi9ENS5_IJNS4_1CILi4EEENSA_ILi2EEENSA_ILi1EEEEEENS1_32KernelTmaWarpSpecializedPingpongEEENS5_IJNSA_ILi64EEENSA_ILi128EEESI_EEEaNS5_IJlSD_lEEEaSK_NS4_8TiledMMAINS4_8MMA_AtomIJNS4_4SM904GMMA27MMA_64x128x32_S32S8S8_SS_TNEEEENS4_6LayoutINS5_IJSD_SD_SD_EEENS5_IJNSA_ILi0EEEST_ST_EEEEENS5_IJNS4_10UnderscoreESW_SW_EEEEENS4_23SM90_TMA_LOAD_MULTICASTENS4_14ComposedLayoutINS4_7SwizzleILi3ELi4ELi3EEENS4_18smem_ptr_flag_bitsILi8EEENSR_INS5_IJNSA_ILi8EEESI_EEENS5_IJSI_SD_EEEEEEEvNS4_8identityESZ_S19_vS1A_EENS_8epilogue10collective6detail29Sm90TmaWarpSpecializedAdapterINS1D_15DefaultEpilogueIaSK_SK_NS1C_6thread17LinearCombinationIaLi1EiiLNS1H_9ScaleType4KindE0ELNS_15FloatRoundStyleE2EaEENS1_15EpilogueDefaultEEEEEvvEEEEvNT_6ParamsE:
        .type           _ZN7cutlass13device_kernelINS_4gemm6kernel13GemmUniversalIN4cute5tupleIJiiiiEEENS1_10collective13CollectiveMmaINS1_34MainloopSm90TmaGmmaWarpSpecializedILi9ENS5_IJNS4_1CILi4EEENSA_ILi2EEENSA_ILi1EEEEEENS1_32KernelTmaWarpSpecializedPingpongEEENS5_IJNSA_ILi64EEENSA_ILi128EEESI_EEEaNS5_IJlSD_lEEEaSK_NS4_8TiledMMAINS4_8MMA_AtomIJNS4_4SM904GMMA27MMA_64x128x32_S32S8S8_SS_TNEEEENS4_6LayoutINS5_IJSD_SD_SD_EEENS5_IJNSA_ILi0EEEST_ST_EEEEENS5_IJNS4_10UnderscoreESW_SW_EEEEENS4_23SM90_TMA_LOAD_MULTICASTENS4_14ComposedLayoutINS4_7SwizzleILi3ELi4ELi3EEENS4_18smem_ptr_flag_bitsILi8EEENSR_INS5_IJNSA_ILi8EEESI_EEENS5_IJSI_SD_EEEEEEEvNS4_8identityESZ_S19_vS1A_EENS_8epilogue10collective6detail29Sm90TmaWarpSpecializedAdapterINS1D_15DefaultEpilogueIaSK_SK_NS1C_6thread17LinearCombinationIaLi1EiiLNS1H_9ScaleType4KindE0ELNS_15FloatRoundStyleE2EaEENS1_15EpilogueDefaultEEEEEvvEEEEvNT_6ParamsE,@function
        .size           _ZN7cutlass13device_kernelINS_4gemm6kernel13GemmUniversalIN4cute5tupleIJiiiiEEENS1_10collective13CollectiveMmaINS1_34MainloopSm90TmaGmmaWarpSpecializedILi9ENS5_IJNS4_1CILi4EEENSA_ILi2EEENSA_ILi1EEEEEENS1_32KernelTmaWarpSpecializedPingpongEEENS5_IJNSA_ILi64EEENSA_ILi128EEESI_EEEaNS5_IJlSD_lEEEaSK_NS4_8TiledMMAINS4_8MMA_AtomIJNS4_4SM904GMMA27MMA_64x128x32_S32S8S8_SS_TNEEEENS4_6LayoutINS5_IJSD_SD_SD_EEENS5_IJNSA_ILi0EEEST_ST_EEEEENS5_IJNS4_10UnderscoreESW_SW_EEEEENS4_23SM90_TMA_LOAD_MULTICASTENS4_14ComposedLayoutINS4_7SwizzleILi3ELi4ELi3EEENS4_18smem_ptr_flag_bitsILi8EEENSR_INS5_IJNSA_ILi8EEESI_EEENS5_IJSI_SD_EEEEEEEvNS4_8identityESZ_S19_vS1A_EENS_8epilogue10collective6detail29Sm90TmaWarpSpecializedAdapterINS1D_15DefaultEpilogueIaSK_SK_NS1C_6thread17LinearCombinationIaLi1EiiLNS1H_9ScaleType4KindE0ELNS_15FloatRoundStyleE2EaEENS1_15EpilogueDefaultEEEEEvvEEEEvNT_6ParamsE,(.L_x_216 - _ZN7cutlass13device_kernelINS_4gemm6kernel13GemmUniversalIN4cute5tupleIJiiiiEEENS1_10collective13CollectiveMmaINS1_34MainloopSm90TmaGmmaWarpSpecializedILi9ENS5_IJNS4_1CILi4EEENSA_ILi2EEENSA_ILi1EEEEEENS1_32KernelTmaWarpSpecializedPingpongEEENS5_IJNSA_ILi64EEENSA_ILi128EEESI_EEEaNS5_IJlSD_lEEEaSK_NS4_8TiledMMAINS4_8MMA_AtomIJNS4_4SM904GMMA27MMA_64x128x32_S32S8S8_SS_TNEEEENS4_6LayoutINS5_IJSD_SD_SD_EEENS5_IJNSA_ILi0EEEST_ST_EEEEENS5_IJNS4_10UnderscoreESW_SW_EEEEENS4_23SM90_TMA_LOAD_MULTICASTENS4_14ComposedLayoutINS4_7SwizzleILi3ELi4ELi3EEENS4_18smem_ptr_flag_bitsILi8EEENSR_INS5_IJNSA_ILi8EEESI_EEENS5_IJSI_SD_EEEEEEEvNS4_8identityESZ_S19_vS1A_EENS_8epilogue10collective6detail29Sm90TmaWarpSpecializedAdapterINS1D_15DefaultEpilogueIaSK_SK_NS1C_6thread17LinearCombinationIaLi1EiiLNS1H_9ScaleType4KindE0ELNS_15FloatRoundStyleE2EaEENS1_15EpilogueDefaultEEEEEvvEEEEvNT_6ParamsE)
        .other          _ZN7cutlass13device_kernelINS_4gemm6kernel13GemmUniversalIN4cute5tupleIJiiiiEEENS1_10collective13CollectiveMmaINS1_34MainloopSm90TmaGmmaWarpSpecializedILi9ENS5_IJNS4_1CILi4EEENSA_ILi2EEENSA_ILi1EEEEEENS1_32KernelTmaWarpSpecializedPingpongEEENS5_IJNSA_ILi64EEENSA_ILi128EEESI_EEEaNS5_IJlSD_lEEEaSK_NS4_8TiledMMAINS4_8MMA_AtomIJNS4_4SM904GMMA27MMA_64x128x32_S32S8S8_SS_TNEEEENS4_6LayoutINS5_IJSD_SD_SD_EEENS5_IJNSA_ILi0EEEST_ST_EEEEENS5_IJNS4_10UnderscoreESW_SW_EEEEENS4_23SM90_TMA_LOAD_MULTICASTENS4_14ComposedLayoutINS4_7SwizzleILi3ELi4ELi3EEENS4_18smem_ptr_flag_bitsILi8EEENSR_INS5_IJNSA_ILi8EEESI_EEENS5_IJSI_SD_EEEEEEEvNS4_8identityESZ_S19_vS1A_EENS_8epilogue10collective6detail29Sm90TmaWarpSpecializedAdapterINS1D_15DefaultEpilogueIaSK_SK_NS1C_6thread17LinearCombinationIaLi1EiiLNS1H_9ScaleType4KindE0ELNS_15FloatRoundStyleE2EaEENS1_15EpilogueDefaultEEEEEvvEEEEvNT_6ParamsE,@"STO_CUDA_ENTRY STV_DEFAULT"
_ZN7cutlass13device_kernelINS_4gemm6kernel13GemmUniversalIN4cute5tupleIJiiiiEEENS1_10collective13CollectiveMmaINS1_34MainloopSm90TmaGmmaWarpSpecializedILi9ENS5_IJNS4_1CILi4EEENSA_ILi2EEENSA_ILi1EEEEEENS1_32KernelTmaWarpSpecializedPingpongEEENS5_IJNSA_ILi64EEENSA_ILi128EEESI_EEEaNS5_IJlSD_lEEEaSK_NS4_8TiledMMAINS4_8MMA_AtomIJNS4_4SM904GMMA27MMA_64x128x32_S32S8S8_SS_TNEEEENS4_6LayoutINS5_IJSD_SD_SD_EEENS5_IJNSA_ILi0EEEST_ST_EEEEENS5_IJNS4_10UnderscoreESW_SW_EEEEENS4_23SM90_TMA_LOAD_MULTICASTENS4_14ComposedLayoutINS4_7SwizzleILi3ELi4ELi3EEENS4_18smem_ptr_flag_bitsILi8EEENSR_INS5_IJNSA_ILi8EEESI_EEENS5_IJSI_SD_EEEEEEEvNS4_8identityESZ_S19_vS1A_EENS_8epilogue10collective6detail29Sm90TmaWarpSpecializedAdapterINS1D_15DefaultEpilogueIaSK_SK_NS1C_6thread17LinearCombinationIaLi1EiiLNS1H_9ScaleType4KindE0ELNS_15FloatRoundStyleE2EaEENS1_15EpilogueDefaultEEEEEvvEEEEvNT_6ParamsE:
[----:B------:R-:W0:Y:S02]  /*0000*/  LDC R1, c[0x0][0x28] ;  /* 0x00000a00ff017b82 */ /* 0x000e240000000800 */
[----:B0-----:R-:W-:Y:S01]  /*0010*/  VIADD R1, R1, 0xfffffff8 ;  /* 0xfffffff801017836 */ /* 0x001fe20000000000 */
[----:B------:R-:W0:Y:S01]  /*0020*/  S2R R5, SR_TID.X ;  /* 0x0000000000057919 */ /* 0x000e220000002100 */
[----:B------:R-:W-:Y:S01]  /*0030*/  ELECT P0, URZ, PT ;  /* 0x00000000003f782f */ /* 0x000fe20003800000 */
[----:B------:R-:W-:Y:S01]  /*0040*/  BSSY B0, `(.L_x_0) ;  /* 0x000000f000007945 */ /* 0x000fe20003800000 */
[--C-:B0-----:R-:W-:Y:S02]  /*0050*/  SHF.R.U32.HI R0, RZ, 0x5, R5.reuse ;  /* 0x00000005ff007819 */ /* 0x101fe40000011605 */
[----:B------:R-:W-:-:S03]  /*0060*/  SHF.R.U32.HI R7, RZ, 0x7, R5 ;  /* 0x00000007ff077819 */ /* 0x000fc60000011605 */
[----:B------:R-:W0:Y:S04]  /*0070*/  SHFL.IDX PT, R2, R0, RZ, 0x1f ;  /* 0x00001fff00027589 */ /* 0x000e2800000e0000 */
[----:B------:R1:W2:Y:S01]  /*0080*/  SHFL.IDX PT, R10, R7, RZ, 0x1f ;  /* 0x00001fff070a7589 */ /* 0x0002a200000e0000 */
[----:B0-----:R-:W-:-:S13]  /*0090*/  ISETP.NE.OR P0, PT, R2, RZ, !P0 ;  /* 0x000000ff0200720c */ /* 0x001fda0004705670 */
[----:B-12---:R-:W-:Y:S05]  /*00a0*/  @P0 BRA `(.L_x_1) ;  /* 0x0000000000200947 */ /* 0x006fea0003800000 */
[----:B------:R-:W-:Y:S02]  /*00b0*/  ULDC.64 UR4, c[0x0][0x198] ;  /* 0x0000660000047ab9 */ /* 0x000fe40000000a00 */
[----:B------:R-:W-:Y:S02]  /*00c0*/  UIADD3 UR6, UP0, UR4, 0xf0, URZ ;  /* 0x000000f004067890 */ /* 0x000fe4000ff1e03f */
[----:B------:R-:W-:Y:S02]  /*00d0*/  UIADD3 UR4, UP1, UR4, 0x1f0, URZ ;  /* 0x000001f004047890 */ /* 0x000fe4000ff3e03f */
[----:B------:R-:W-:Y:S02]  /*00e0*/  UIADD3.X UR7, URZ, UR5, URZ, UP0, !UPT ;  /* 0x000000053f077290 */ /* 0x000fe400087fe43f */
[----:B------:R-:W-:-:S07]  /*00f0*/  UIADD3.X UR5, URZ, UR5, URZ, UP1, !UPT ;  /* 0x000000053f057290 */ /* 0x000fce0008ffe43f */
[----:B------:R0:W-:Y:S02]  /*0100*/  UTMACCTL.PF [UR6] ;  /* 0x00000000060079b9 */ /* 0x0001e40008040000 */
[----:B------:R0:W-:Y:S02]  /*0110*/  UTMACCTL.PF [UR4] ;  /* 0x00000000040079b9 */ /* 0x0001e40008040000 */
[----:B0-----:R-:W-:Y:S01]  /*0120*/  NOP ;  /* 0x0000000000007918 */ /* 0x001fe20000000000 */
.L_x_1:
[----:B------:R-:W-:Y:S05]  /*0130*/  BSYNC B0 ;  /* 0x0000000000007941 */ /* 0x000fea0003800000 */
.L_x_0:
[----:B------:R-:W0:Y:S02]  /*0140*/  SHFL.IDX PT, R8, R0, RZ, 0x1f ;  /* 0x00001fff00087589 */ /* 0x000e2400000e0000 */
[----:B0-----:R-:W-:-:S13]  /*0150*/  ISETP.NE.AND P0, PT, R8, RZ, PT ;  /* 0x000000ff0800720c */ /* 0x001fda0003f05270 */
[----:B------:R-:W-:Y:S05]  /*0160*/  @P0 BRA `(.L_x_2) ;  /* 0x00000000008c0947 */ /* 0x000fea0003800000 */
[----:B------:R-:W-:Y:S01]  /*0170*/  ELECT P0, URZ, PT ;  /* 0x00000000003f782f */ /* 0x000fe20003800000 */
[----:B------:R-:W-:-:S12]  /*0180*/  BSSY B0, `(.L_x_2) ;  /* 0x0000021000007945 */ /* 0x000fd80003800000 */
[----:B------:R-:W-:Y:S05]  /*0190*/  @!P0 BRA `(.L_x_3) ;  /* 0x00000000007c8947 */ /* 0x000fea0003800000 */
[----:B------:R-:W0:Y:S01]  /*01a0*/  S2UR UR8, SR_CgaCtaId ;  /* 0x00000000000879c3 */ /* 0x000e220000008800 */
[----:B------:R-:W-:Y:S01]  /*01b0*/  UMOV UR4, 0x400 ;  /* 0x0000040000047882 */ /* 0x000fe20000000000 */
[----:B------:R-:W-:Y:S01]  /*01c0*/  UMOV UR5, 0x1 ;  /* 0x0000000100057882 */ /* 0x000fe20000000000 */
[----:B------:R-:W-:Y:S02]  /*01d0*/  UMOV UR6, 0x5 ;  /* 0x0000000500067882 */ /* 0x000fe40000000000 */
[----:B------:R-:W-:-:S04]  /*01e0*/  UIADD3 UR6, -UR6, 0x100000, URZ ;  /* 0x0010000006067890 */ /* 0x000fc8000fffe13f */
[----:B------:R-:W-:Y:S02]  /*01f0*/  USHF.L.U32 UR7, UR6, 0xb, URZ ;  /* 0x0000000b06077899 */ /* 0x000fe4000800063f */
[----:B------:R-:W-:Y:S02]  /*0200*/  USHF.L.U32 UR6, UR6, 0x1, URZ ;  /* 0x0000000106067899 */ /* 0x000fe4000800063f */
[----:B0-----:R-:W-:Y:S02]  /*0210*/  ULEA UR8, UR8, UR4, 0x18 ;  /* 0x0000000408087291 */ /* 0x001fe4000f8ec03f */
[----:B------:R-:W-:-:S04]  /*0220*/  UIADD3 UR4, -UR5, 0x100000, URZ ;  /* 0x0010000005047890 */ /* 0x000fc8000fffe13f */
[----:B------:R-:W-:Y:S02]  /*0230*/  USHF.L.U32 UR5, UR4, 0xb, URZ ;  /* 0x0000000b04057899 */ /* 0x000fe4000800063f */
[----:B------:R-:W-:Y:S01]  /*0240*/  USHF.L.U32 UR4, UR4, 0x1, URZ ;  /* 0x0000000104047899 */ /* 0x000fe2000800063f */
[----:B------:R-:W0:Y:S11]  /*0250*/  FENCE.VIEW.ASYNC.S ;  /* 0x00000000000073c6 */ /* 0x000e360000000000 */
[----:B0-----:R0:W1:Y:S01]  /*0260*/  SYNCS.EXCH.64 URZ, [UR8], UR4 ;  /* 0x00000004083f75b2 */ /* 0x0010620008000100 */
[----:B------:R0:W2:Y:S01]  /*0270*/  SYNCS.EXCH.64 URZ, [UR8+0x48], UR6 ;  /* 0x00004806083f75b2 */ /* 0x0000a20008000100 */
[----:B------:R0:W3:Y:S01]  /*0280*/  SYNCS.EXCH.64 URZ, [UR8+0x8], UR4 ;  /* 0x00000804083f75b2 */ /* 0x0000e20008000100 */
[----:B------:R0:W4:Y:S01]  /*0290*/  SYNCS.EXCH.64 URZ, [UR8+0x50], UR6 ;  /* 0x00005006083f75b2 */ /* 0x0001220008000100 */
[----:B------:R0:W0:Y:S01]  /*02a0*/  SYNCS.EXCH.64 URZ, [UR8+0x10], UR4 ;  /* 0x00001004083f75b2 */ /* 0x0000220008000100 */
        /* <DEDUP_REMOVED lines=13> */
[----:B------:R-:W-:Y:S01]  /*0380*/  NOP ;  /* 0x0000000000007918 */ /* 0x000fe20000000000 */
.L_x_3:
[----:B0-----:R-:W-:Y:S05]  /*0390*/  BSYNC B0 ;  /* 0x0000000000007941 */ /* 0x001fea0003800000 */
.L_x_2:
[----:B------:R-:W-:Y:S01]  /*03a0*/  SHF.R.S32.HI R4, RZ, 0x1f, R5 ;  /* 0x0000001fff047819 */ /* 0x000fe20000011405 */
[----:B------:R-:W0:Y:S01]  /*03b0*/  SHFL.IDX PT, R6, R0, RZ, 0x1f ;  /* 0x00001fff00067589 */ /* 0x000e2200000e0000 */
[----:B------:R-:W5:Y:S01]  /*03c0*/  S2UR UR12, SR_CTAID.X ;  /* 0x00000000000c79c3 */ /* 0x000f620000002500 */
[----:B------:R-:W-:Y:S02]  /*03d0*/  ELECT P0, URZ, PT ;  /* 0x00000000003f782f */ /* 0x000fe40003800000 */
[----:B------:R-:W-:Y:S01]  /*03e0*/  LEA.HI R4, R4, R5, RZ, 0x7 ;  /* 0x0000000504047211 */ /* 0x000fe200078f38ff */
[----:B------:R5:W1:Y:S01]  /*03f0*/  SHFL.IDX PT, R13, R0, RZ, 0x1f ;  /* 0x00001fff000d7589 */ /* 0x000a6200000e0000 */
[----:B------:R-:W-:Y:S01]  /*0400*/  ELECT P1, URZ, PT ;  /* 0x00000000003f782f */ /* 0x000fe20003820000 */
[----:B------:R-:W-:Y:S01]  /*0410*/  NOP ;  /* 0x0000000000007918 */ /* 0x000fe20000000000 */
[----:B------:R-:W-:Y:S01]  /*0420*/  LOP3.LUT R4, R4, 0xffffff80, RZ, 0xc0, !PT ;  /* 0xffffff8004047812 */ /* 0x000fe200078ec0ff */
[----:B------:R-:W-:Y:S01]  /*0430*/  ULDC UR4, c[0x0][0x150] ;  /* 0x0000540000047ab9 */ /* 0x000fe20000000800 */
[----:B------:R-:W2:Y:S01]  /*0440*/  LDC R14, c[0x0][0x140] ;  /* 0x00005000ff0e7b82 */ /* 0x000ea20000000800 */
[----:B------:R-:W-:Y:S01]  /*0450*/  ULDC UR5, c[0x0][0x154] ;  /* 0x0000550000057ab9 */ /* 0x000fe20000000800 */
[----:B------:R-:W3:Y:S01]  /*0460*/  SHFL.IDX PT, R16, R7, RZ, 0x1f ;  /* 0x00001fff07107589 */ /* 0x000ee200000e0000 */
[----:B------:R-:W-:Y:S01]  /*0470*/  IMAD.IADD R4, R5, 0x1, -R4 ;  /* 0x0000000105047824 */ /* 0x000fe200078e0a04 */
[----:B------:R-:W-:Y:S01]  /*0480*/  UMOV UR11, 0x80 ;  /* 0x00000080000b7882 */ /* 0x000fe20000000000 */
[----:B------:R-:W-:Y:S01]  /*0490*/  NOP ;  /* 0x0000000000007918 */ /* 0x000fe20000000000 */
[C---:B------:R-:W-:Y:S01]  /*04a0*/  VIADD R33, R10.reuse, 0xffffffff ;  /* 0xffffffff0a217836 */ /* 0x040fe20000000000 */
[----:B------:R-:W-:Y:S01]  /*04b0*/  ISETP.NE.AND P3, PT, R10, RZ, PT ;  /* 0x000000ff0a00720c */ /* 0x000fe20003f65270 */
[----:B------:R-:W4:Y:S01]  /*04c0*/  LDC R15, c[0x0][0x144] ;  /* 0x00005100ff0f7b82 */ /* 0x000f220000000800 */
[----:B------:R-:W-:Y:S01]  /*04d0*/  SHF.R.S32.HI R3, RZ, 0x1f, R4 ;  /* 0x0000001fff037819 */ /* 0x000fe20000011404 */
[----:B------:R-:W-:Y:S01]  /*04e0*/  IMAD.MOV.U32 R89, RZ, RZ, 0x1 ;  /* 0x00000001ff597424 */ /* 0x000fe200078e00ff */
[----:B------:R-:W-:-:S02]  /*04f0*/  ISETP.GE.U32.AND P6, PT, R33, 0x2, PT ;  /* 0x000000022100780c */ /* 0x000fc40003fc6070 */
[----:B------:R-:W-:Y:S02]  /*0500*/  LEA.HI R9, R3, R4, RZ, 0x3 ;  /* 0x0000000403097211 */ /* 0x000fe400078f18ff */
[----:B0-----:R-:W-:Y:S01]  /*0510*/  ISETP.NE.OR P0, PT, R6, RZ, !P0 ;  /* 0x000000ff0600720c */ /* 0x001fe20004705670 */
[----:B------:R-:W0:Y:S01]  /*0520*/  LDC R21, c[0x0][0x148] ;  /* 0x00005200ff157b82 */ /* 0x000e220000000800 */
[----:B------:R-:W3:Y:S01]  /*0530*/  S2R R6, SR_CTAID.Y ;  /* 0x0000000000067919 */ /* 0x000ee20000002600 */
[--C-:B------:R-:W-:Y:S02]  /*0540*/  SHF.R.S32.HI R11, RZ, 0x3, R9.reuse ;  /* 0x00000003ff0b7819 */ /* 0x100fe40000011409 */
[----:B------:R-:W-:Y:S02]  /*0550*/  SHF.R.S32.HI R12, RZ, 0x1f, R9 ;  /* 0x0000001fff0c7819 */ /* 0x000fe40000011409 */
[----:B-----5:R-:W-:Y:S02]  /*0560*/  I2FP.F32.U32 R0, UR12 ;  /* 0x0000000c00007c45 */ /* 0x020fe40008201000 */
[----:B------:R-:W-:-:S02]  /*0570*/  SHF.R.S32.HI R9, RZ, 0x1f, R8 ;  /* 0x0000001fff097819 */ /* 0x000fc40000011408 */
[----:B------:R-:W-:Y:S01]  /*0580*/  LEA.HI R12, R12, R11, RZ, 0x2 ;  /* 0x0000000b0c0c7211 */ /* 0x000fe200078f10ff */
[----:B------:R-:W-:Y:S01]  /*0590*/  FMUL R0, R0, UR4 ;  /* 0x0000000400007c20 */ /* 0x000fe20008400000 */
[----:B------:R-:W-:Y:S01]  /*05a0*/  LEA.HI R9, R9, R8, RZ, 0x2 ;  /* 0x0000000809097211 */ /* 0x000fe200078f10ff */
[----:B------:R-:W-:Y:S01]  /*05b0*/  VOTEU.ALL UP2, P0 ;  /* 0x00000000003f7886 */ /* 0x000fe20000040000 */
[----:B-1----:R-:W-:Y:S01]  /*05c0*/  ISETP.NE.OR P1, PT, R13, RZ, !P1 ;  /* 0x000000ff0d00720c */ /* 0x002fe20004f25670 */
[----:B------:R-:W-:Y:S01]  /*05d0*/  UMOV UR4, 0x20 ;  /* 0x0000002000047882 */ /* 0x000fe20000000000 */
[----:B------:R-:W-:Y:S01]  /*05e0*/  LOP3.LUT R13, R9, 0x3ffffffc, RZ, 0xc0, !PT ;  /* 0x3ffffffc090d7812 */ /* 0x000fe200078ec0ff */
[----:B------:R-:W1:Y:S01]  /*05f0*/  F2I.U32.TRUNC.NTZ R0, R0 ;  /* 0x0000000000007305 */ /* 0x000e62000020f000 */
[----:B------:R-:W-:Y:S01]  /*0600*/  LOP3.LUT R12, R12, 0xfffffffc, RZ, 0xc0, !PT ;  /* 0xfffffffc0c0c7812 */ /* 0x000fe200078ec0ff */
[----:B------:R-:W5:Y:S01]  /*0610*/  @!UP2 S2UR UR7, SR_CgaCtaId ;  /* 0x000000000007a9c3 */ /* 0x000f620000008800 */
[----:B------:R-:W-:Y:S01]  /*0620*/  SHF.R.S32.HI R9, RZ, 0x1f, R2 ;  /* 0x0000001fff097819 */ /* 0x000fe20000011402 */
[----:B------:R-:W-:Y:S01]  /*0630*/  IMAD.IADD R13, R8, 0x1, -R13 ;  /* 0x00000001080d7824 */ /* 0x000fe200078e0a0d */
[----:B--2---:R-:W-:Y:S01]  /*0640*/  ISETP.EQ.U32.AND P2, PT, R14, 0x1, PT ;  /* 0x000000010e00780c */ /* 0x004fe20003f42070 */
[----:B------:R-:W-:Y:S01]  /*0650*/  IMAD.IADD R12, R11, 0x1, -R12 ;  /* 0x000000010b0c7824 */ /* 0x000fe200078e0a0c */
[----:B------:R-:W-:Y:S01]  /*0660*/  LEA.HI R9, R9, R2, RZ, 0x2 ;  /* 0x0000000209097211 */ /* 0x000fe200078f10ff */
[----:B------:R-:W-:Y:S01]  /*0670*/  @!UP2 UMOV UR6, 0x400 ;  /* 0x000004000006a882 */ /* 0x000fe20000000000 */
[----:B------:R-:W-:Y:S01]  /*0680*/  VOTEU.ALL UP0, P0 ;  /* 0x00000000003f7886 */ /* 0x000fe20000000000 */
[----:B------:R-:W-:Y:S01]  /*0690*/  IMAD R12, R13, 0x4, R12 ;  /* 0x000000040d0c7824 */ /* 0x000fe200078e020c */
[----:B------:R-:W-:Y:S01]  /*06a0*/  LOP3.LUT R9, R9, 0xfffffffc, RZ, 0xc0, !PT ;  /* 0xfffffffc09097812 */ /* 0x000fe200078ec0ff */
[----:B------:R-:W-:Y:S01]  /*06b0*/  VOTEU.ALL UP3, P1 ;  /* 0x00000000003f7886 */ /* 0x000fe20000860000 */
[----:B------:R-:W-:Y:S01]  /*06c0*/  VOTEU.ALL UP4, P1 ;  /* 0x00000000003f7886 */ /* 0x000fe20000880000 */
[----:B------:R-:W-:Y:S01]  /*06d0*/  VOTEU.ALL UP5, P1 ;  /* 0x00000000003f7886 */ /* 0x000fe200008a0000 */
[----:B-1----:R-:W-:Y:S01]  /*06e0*/  IMAD.MOV R0, RZ, RZ, -R0 ;  /* 0x000000ffff007224 */ /* 0x002fe200078e0a00 */
[----:B------:R-:W-:Y:S01]  /*06f0*/  VOTEU.ALL UP1, P0 ;  /* 0x00000000003f7886 */ /* 0x000fe20000020000 */
[----:B------:R-:W-:Y:S01]  /*0700*/  IMAD.IADD R14, R2, 0x1, -R9 ;  /* 0x00000001020e7824 */ /* 0x000fe200078e0a09 */
[----:B------:R-:W-:Y:S01]  /*0710*/  SHF.R.S32.HI R9, RZ, 0x1f, R12 ;  /* 0x0000001fff097819 */ /* 0x000fe2000001140c */
[----:B----4-:R-:W-:Y:S01]  /*0720*/  IMAD R20, R15, R0, UR12 ;  /* 0x0000000c0f147e24 */ /* 0x010fe2000f8e0200 */
[----:B---3--:R-:W-:Y:S01]  /*0730*/  I2FP.F32.U32 R0, R6 ;  /* 0x0000000600007245 */ /* 0x008fe20000201000 */
[----:B------:R-:W1:Y:S01]  /*0740*/  @!UP3 S2UR UR10, SR_CgaCtaId ;  /* 0x00000000000ab9c3 */ /* 0x000e620000008800 */
[----:B------:R-:W-:Y:S01]  /*0750*/  LEA.HI R9, R9, R12, RZ, 0x2 ;  /* 0x0000000c09097211 */ /* 0x000fe200078f10ff */
[----:B------:R-:W-:Y:S01]  /*0760*/  @!UP3 UMOV UR9, 0x400 ;  /* 0x000004000009b882 */ /* 0x000fe20000000000 */
[----:B------:R-:W-:Y:S01]  /*0770*/  LOP3.LUT P0, RZ, R4, 0x7, RZ, 0xc0, !PT ;  /* 0x0000000704ff7812 */ /* 0x000fe2000780c0ff */
[----:B------:R-:W-:Y:S01]  /*0780*/  FMUL R0, R0, UR5 ;  /* 0x0000000500007c20 */ /* 0x000fe20008400000 */
[----:B------:R-:W-:Y:S01]  /*0790*/  LOP3.LUT R11, R9, 0xfffffffc, RZ, 0xc0, !PT ;  /* 0xfffffffc090b7812 */ /* 0x000fe200078ec0ff */
[----:B------:R-:W-:Y:S01]  /*07a0*/  IMAD.SHL.U32 R9, R12, 0x4, RZ ;  /* 0x000000040c097824 */ /* 0x000fe200078e00ff */
[----:B------:R-:W-:-:S04]  /*07b0*/  @!UP2 UIADD3 UR4, -UR4, 0x100000, URZ ;  /* 0x001000000404a890 */ /* 0x000fc8000fffe13f */
[----:B------:R-:W-:Y:S02]  /*07c0*/  @!UP2 USHF.L.U32 UR5, UR4, 0xb, URZ ;  /* 0x0000000b0405a899 */ /* 0x000fe4000800063f */
[----:B------:R-:W-:Y:S01]  /*07d0*/  @!UP2 USHF.L.U32 UR4, UR4, 0x1, URZ ;  /* 0x000000010404a899 */ /* 0x000fe2000800063f */
[----:B------:R-:W-:Y:S01]  /*07e0*/  R2UR UR43, R16 ;  /* 0x00000000102b72ca */ /* 0x000fe200000e0000 */
[----:B-----5:R-:W-:Y:S01]  /*07f0*/  @!UP2 ULEA UR8, UR7, UR6, 0x18 ;  /* 0x000000060708a291 */ /* 0x020fe2000f8ec03f */
[C---:B------:R-:W-:Y:S01]  /*0800*/  IMAD.IADD R11, R12.reuse, 0x1, -R11 ;  /* 0x000000010c0b7824 */ /* 0x040fe200078e0a0b */
[----:B------:R-:W2:Y:S01]  /*0810*/  F2I.U32.TRUNC.NTZ R0, R0 ;  /* 0x0000000000007305 */ /* 0x000ea2000020f000 */
[----:B------:R-:W-:Y:S01]  /*0820*/  LOP3.LUT R88, R12, 0xc, R9, 0x78, !PT ;  /* 0x0000000c0c587812 */ /* 0x000fe200078e7809 */
[----:B------:R-:W-:-:S04]  /*0830*/  @!UP3 UIADD3 UR6, -UR11, 0x100000, URZ ;  /* 0x001000000b06b890 */ /* 0x000fc8000fffe13f */
[----:B------:R-:W-:Y:S02]  /*0840*/  @!UP3 USHF.L.U32 UR7, UR6, 0xb, URZ ;  /* 0x0000000b0607b899 */ /* 0x000fe4000800063f */
[----:B------:R-:W-:Y:S01]  /*0850*/  @!UP3 USHF.L.U32 UR6, UR6, 0x1, URZ ;  /* 0x000000010606b899 */ /* 0x000fe2000800063f */
[----:B------:R-:W-:Y:S01]  /*0860*/  ISETP.NE.AND P4, PT, R11, R20, PT ;  /* 0x000000140b00720c */ /* 0x000fe20003f85270 */
[----:B------:R-:W-:Y:S01]  /*0870*/  VOTEU.ALL UP2, P1 ;  /* 0x00000000003f7886 */ /* 0x000fe20000840000 */
[----:B------:R-:W-:Y:S01]  /*0880*/  ISETP.LT.U32.AND P0, PT, R88, 0x8, !P0 ;  /* 0x000000085800780c */ /* 0x000fe20004701070 */
[----:B------:R-:W3:Y:S02]  /*0890*/  FENCE.VIEW.ASYNC.S ;  /* 0x00000000000073c6 */ /* 0x000ee40000000000 */
[----:B---3--:R3:W4:Y:S01]  /*08a0*/  @!UP0 SYNCS.EXCH.64 URZ, [UR8+0xc0], UR4 ;  /* 0x0000c004083f85b2 */ /* 0x0087220008000100 */
[----:B-1----:R-:W-:Y:S01]  /*08b0*/  @!UP3 ULEA UR9, UR10, UR9, 0x18 ;  /* 0x000000090a09b291 */ /* 0x002fe2000f8ec03f */
[----:B--2---:R-:W-:Y:S01]  /*08c0*/  IMAD.MOV R24, RZ, RZ, -R0 ;  /* 0x000000ffff187224 */ /* 0x004fe200078e0a00 */
[----:B------:R-:W-:-:S05]  /*08d0*/  VOTEU.ALL UP3, P1 ;  /* 0x00000000003f7886 */ /* 0x000fca0000860000 */
[----:B------:R-:W-:Y:S02]  /*08e0*/  @P4 SHF.R.S32.HI R9, RZ, 0x1f, R88 ;  /* 0x0000001fff094819 */ /* 0x000fe40000011458 */
[C---:B------:R-:W-:Y:S01]  /*08f0*/  ISETP.NE.AND P1, PT, R14.reuse, 0x3, PT ;  /* 0x000000030e00780c */ /* 0x040fe20003f25270 */
[----:B0-----:R-:W-:Y:S01]  /*0900*/  IMAD R0, R21, R24, R6 ;  /* 0x0000001815007224 */ /* 0x001fe200078e0206 */
[----:B------:R-:W-:Y:S02]  /*0910*/  @P4 LEA.HI R9, R9, R88, RZ, 0x2 ;  /* 0x0000005809094211 */ /* 0x000fe400078f10ff */
[----:B------:R-:W-:Y:S02]  /*0920*/  ISETP.EQ.OR P1, PT, R14, RZ, !P1 ;  /* 0x000000ff0e00720c */ /* 0x000fe40004f22670 */
[----:B------:R-:W-:Y:S01]  /*0930*/  @P4 SHF.R.S32.HI R9, RZ, 0x2, R9 ;  /* 0x00000002ff094819 */ /* 0x000fe20000011409 */
[----:B------:R3:W0:Y:S01]  /*0940*/  @!UP1 SYNCS.EXCH.64 URZ, [UR8+0xc8], UR4 ;  /* 0x0000c804083f95b2 */ /* 0x0006220008000100 */
[----:B------:R-:W-:Y:S01]  /*0950*/  ISETP.EQ.AND P1, PT, R10, RZ, P1 ;  /* 0x000000ff0a00720c */ /* 0x000fe20000f22270 */
[----:B------:R-:W-:Y:S01]  /*0960*/  NOP ;  /* 0x0000000000007918 */ /* 0x000fe20000000000 */
[----:B------:R-:W-:-:S02]  /*0970*/  @P4 ISETP.NE.AND P5, PT, R9, R0, PT ;  /* 0x000000000900420c */ /* 0x000fc40003fa5270 */
[----:B------:R-:W-:Y:S02]  /*0980*/  SEL R0, RZ, 0x1, !P0 ;  /* 0x00000001ff007807 */ /* 0x000fe40004000000 */
[----:B------:R-:W-:Y:S02]  /*0990*/  @P4 SEL R89, RZ, 0x1, P5 ;  /* 0x00000001ff594807 */ /* 0x000fe40002800000 */
[----:B------:R-:W-:Y:S02]  /*09a0*/  SEL R23, RZ, 0x1, !P1 ;  /* 0x00000001ff177807 */ /* 0x000fe40004800000 */
[----:B------:R-:W-:Y:S02]  /*09b0*/  LOP3.LUT R89, R89, R0, RZ, 0xc0, !PT ;  /* 0x0000000059597212 */ /* 0x000fe400078ec0ff */
[----:B------:R-:W-:Y:S01]  /*09c0*/  SEL R23, R23, 0x2, P6 ;  /* 0x0000000217177807 */ /* 0x000fe20003000000 */
[----:B------:R3:W1:Y:S01]  /*09d0*/  @!UP2 SYNCS.EXCH.64 URZ, [UR9+0xa0], UR6 ;  /* 0x0000a006093fa5b2 */ /* 0x0006620008000100 */
[----:B------:R3:W2:Y:S01]  /*09e0*/  @!UP3 SYNCS.EXCH.64 URZ, [UR9+0xa8], UR6 ;  /* 0x0000a806093fb5b2 */ /* 0x0006a20008000100 */
[----:B------:R3:W0:Y:S01]  /*09f0*/  @!UP4 SYNCS.EXCH.64 URZ, [UR9+0xb0], UR6 ;  /* 0x0000b006093fc5b2 */ /* 0x0006220008000100 */
[----:B------:R3:W0:Y:S01]  /*0a00*/  @!UP5 SYNCS.EXCH.64 URZ, [UR9+0xb8], UR6 ;  /* 0x0000b806093fd5b2 */ /* 0x0006220008000100 */
[----:B------:R-:W-:Y:S01]  /*0a10*/  NOP ;  /* 0x0000000000007918 */ /* 0x000fe20000000000 */
[----:B---34-:R-:W-:Y:S05]  /*0a20*/  @!P2 BRA `(.L_x_4) ;  /* 0x000000000008a947 */ /* 0x018fea0003800000 */
[----:B012---:R-:W-:Y:S01]  /*0a30*/  UCGABAR_ARV ;  /* 0x00000000000079c7 */ /* 0x007fe20008000000 */
[----:B------:R-:W-:Y:S05]  /*0a40*/  BRA `(.L_x_5) ;  /* 0x0000000000047947 */ /* 0x000fea0003800000 */
.L_x_4:
[----:B012---:R-:W-:Y:S01]  /*0a50*/  NOP ;  /* 0x0000000000007918 */ /* 0x007fe20000000000 */
.L_x_5:
[----:B------:R-:W-:Y:S01]  /*0a60*/  ULDC.64 UR4, c[0x0][0x598] ;  /* 0x0001660000047ab9 */ /* 0x000fe20000000a00 */
[----:B------:R-:W-:Y:S01]  /*0a70*/  ULDC.64 UR36, c[0x0][0x208] ;  /* 0x0000820000247ab9 */ /* 0x000fe20000000a00 */
[----:B------:R-:W-:-:S04]  /*0a80*/  ISETP.NE.U32.AND P0, PT, RZ, UR4, PT ;  /* 0x00000004ff007c0c */ /* 0x000fc8000bf05070 */
[----:B------:R-:W-:-:S13]  /*0a90*/  ISETP.NE.AND.EX P0, PT, RZ, UR5, PT, P0 ;  /* 0x00000005ff007c0c */ /* 0x000fda000bf05300 */
[----:B------:R-:W-:Y:S05]  /*0aa0*/  @!P0 BRA `(.L_x_6) ;  /* 0x00000000001c8947 */ /* 0x000fea0003800000 */
[----:B------:R-:W0:Y:S02]  /*0ab0*/  LDC.64 R8, c[0x0][0x598] ;  /* 0x00016600ff087b82 */ /* 0x000e240000000a00 */
[----:B0-----:R-:W2:Y:S02]  /*0ac0*/  LDG.E.64 R8, desc[UR36][R8.64] ;  /* 0x0000002408087981 */ /* 0x001ea4000c1e1b00 */
[----:B--2---:R-:W-:-:S04]  /*0ad0*/  ISETP.NE.U32.AND P0, PT, R8, RZ, PT ;  /* 0x000000ff0800720c */ /* 0x004fc80003f05070 */
[----:B------:R-:W-:-:S13]  /*0ae0*/  ISETP.NE.AND.EX P0, PT, R9, RZ, PT, P0 ;  /* 0x000000ff0900720c */ /* 0x000fda0003f05300 */
[----:B------:R-:W-:Y:S05]  /*0af0*/  @!P0 BRA `(.L_x_6) ;  /* 0x0000000000088947 */ /* 0x000fea0003800000 */
[----:B------:R0:W5:Y:S01]  /*0b00*/  LD.E R90, desc[UR36][R8.64] ;  /* 0x00000024085a7980 */ /* 0x000162000c101900 */
[----:B------:R-:W-:Y:S05]  /*0b10*/  BRA `(.L_x_7) ;  /* 0x0000000000247947 */ /* 0x000fea0003800000 */
.L_x_6:
[----:B------:R-:W-:Y:S02]  /*0b20*/  ULDC.64 UR4, c[0x0][0x588] ;  /* 0x0001620000047ab9 */ /* 0x000fe40000000a00 */
[----:B------:R-:W-:-:S04]  /*0b30*/  ISETP.NE.U32.AND P0, PT, RZ, UR4, PT ;  /* 0x00000004ff007c0c */ /* 0x000fc8000bf05070 */
[----:B------:R-:W-:-:S13]  /*0b40*/  ISETP.NE.AND.EX P0, PT, RZ, UR5, PT, P0 ;  /* 0x00000005ff007c0c */ /* 0x000fda000bf05300 */
[----:B------:R-:W-:Y:S05]  /*0b50*/  @!P0 BRA `(.L_x_8) ;  /* 0x00000000000c8947 */ /* 0x000fea0003800000 */
[----:B------:R-:W0:Y:S02]  /*0b60*/  LDC.64 R90, c[0x0][0x588] ;  /* 0x00016200ff5a7b82 */ /* 0x000e240000000a00 */
[----:B0-----:R1:W5:Y:S01]  /*0b70*/  LDG.E R90, desc[UR36][R90.64] ;  /* 0x000000245a5a7981 */ /* 0x001362000c1e1900 */
[----:B------:R-:W-:Y:S05]  /*0b80*/  BRA `(.L_x_7) ;  /* 0x0000000000087947 */ /* 0x000fea0003800000 */
.L_x_8:
[----:B------:R-:W-:Y:S02]  /*0b90*/  ULDC UR4, c[0x0][0x580] ;  /* 0x0001600000047ab9 */ /* 0x000fe40000000800 */
[----:B------:R-:W-:-:S07]  /*0ba0*/  IMAD.U32 R90, RZ, RZ, UR4 ;  /* 0x00000004ff5a7e24 */ /* 0x000fce000f8e00ff */
.L_x_7:
[----:B------:R-:W-:Y:S02]  /*0bb0*/  ULDC.64 UR4, c[0x0][0x5a0] ;  /* 0x0001680000047ab9 */ /* 0x000fe40000000a00 */
[----:B------:R-:W-:-:S04]  /*0bc0*/  ISETP.NE.U32.AND P0, PT, RZ, UR4, PT ;  /* 0x00000004ff007c0c */ /* 0x000fc8000bf05070 */
[----:B------:R-:W-:-:S13]  /*0bd0*/  ISETP.NE.AND.EX P0, PT, RZ, UR5, PT, P0 ;  /* 0x00000005ff007c0c */ /* 0x000fda000bf05300 */
[----:B------:R-:W-:Y:S05]  /*0be0*/  @!P0 BRA `(.L_x_9) ;  /* 0x00000000001c8947 */ /* 0x000fea0003800000 */
[----:B0-----:R-:W0:Y:S02]  /*0bf0*/  LDC.64 R8, c[0x0][0x5a0] ;  /* 0x00016800ff087b82 */ /* 0x001e240000000a00 */
[----:B0-----:R-:W2:Y:S02]  /*0c00*/  LDG.E.64 R8, desc[UR36][R8.64] ;  /* 0x0000002408087981 */ /* 0x001ea4000c1e1b00 */
[----:B--2---:R-:W-:-:S04]  /*0c10*/  ISETP.NE.U32.AND P0, PT, R8, RZ, PT ;  /* 0x000000ff0800720c */ /* 0x004fc80003f05070 */
[----:B------:R-:W-:-:S13]  /*0c20*/  ISETP.NE.AND.EX P0, PT, R9, RZ, PT, P0 ;  /* 0x000000ff0900720c */ /* 0x000fda0003f05300 */
[----:B------:R-:W-:Y:S05]  /*0c30*/  @!P0 BRA `(.L_x_9) ;  /* 0x0000000000088947 */ /* 0x000fea0003800000 */
[----:B-1----:R0:W5:Y:S01]  /*0c40*/  LD.E R91, desc[UR36][R8.64] ;  /* 0x00000024085b7980 */ /* 0x002162000c101900 */
[----:B------:R-:W-:Y:S05]  /*0c50*/  BRA `(.L_x_10) ;  /* 0x0000000000247947 */ /* 0x000fea0003800000 */
.L_x_9:
[----:B------:R-:W-:Y:S02]  /*0c60*/  ULDC.64 UR4, c[0x0][0x590] ;  /* 0x0001640000047ab9 */ /* 0x000fe40000000a00 */
[----:B------:R-:W-:-:S04]  /*0c70*/  ISETP.NE.U32.AND P0, PT, RZ, UR4, PT ;  /* 0x00000004ff007c0c */ /* 0x000fc8000bf05070 */
[----:B------:R-:W-:-:S13]  /*0c80*/  ISETP.NE.AND.EX P0, PT, RZ, UR5, PT, P0 ;  /* 0x00000005ff007c0c */ /* 0x000fda000bf05300 */
[----:B------:R-:W-:Y:S05]  /*0c90*/  @!P0 BRA `(.L_x_11) ;  /* 0x00000000000c8947 */ /* 0x000fea0003800000 */
[----:B0-----:R-:W1:Y:S02]  /*0ca0*/  LDC.64 R8, c[0x0][0x590] ;  /* 0x00016400ff087b82 */ /* 0x001e640000000a00 */
[----:B-1----:R1:W5:Y:S01]  /*0cb0*/  LDG.E R91, desc[UR36][R8.64] ;  /* 0x00000024085b7981 */ /* 0x002362000c1e1900 */
[----:B------:R-:W-:Y:S05]  /*0cc0*/  BRA `(.L_x_10) ;  /* 0x0000000000087947 */ /* 0x000fea0003800000 */
.L_x_11:
[----:B------:R-:W-:Y:S02]  /*0cd0*/  ULDC UR4, c[0x0][0x584] ;  /* 0x0001610000047ab9 */ /* 0x000fe40000000800 */
[----:B-1----:R-:W-:-:S07]  /*0ce0*/  IMAD.U32 R91, RZ, RZ, UR4 ;  /* 0x00000004ff5b7e24 */ /* 0x002fce000f8e00ff */
.L_x_10:
[----:B------:R-:W2:Y:S01]  /*0cf0*/  LDC R2, c[0x0][0x65c] ;  /* 0x00019700ff027b82 */ /* 0x000ea20000000800 */
[----:B------:R-:W-:Y:S01]  /*0d00*/  ULDC UR6, c[0x0][0x28c] ;  /* 0x0000a30000067ab9 */ /* 0x000fe20000000800 */
[----:B------:R-:W-:Y:S01]  /*0d10*/  ISETP.NE.AND P0, PT, R10, 0x2, PT ;  /* 0x000000020a00780c */ /* 0x000fe20003f05270 */
[----:B------:R-:W-:Y:S01]  /*0d20*/  UIADD3 UR6, UR6, 0x7f, URZ ;  /* 0x0000007f06067890 */ /* 0x000fe2000fffe03f */
[----:B01----:R-:W-:Y:S01]  /*0d30*/  IMAD.U32 R8, RZ, RZ, UR12 ;  /* 0x0000000cff087e24 */ /* 0x003fe2000f8e00ff */
[----:B------:R-:W-:Y:S01]  /*0d40*/  UMOV UR38, URZ ;  /* 0x0000003f00267c82 */ /* 0x000fe20008000000 */
[----:B------:R-:W-:Y:S01]  /*0d50*/  UMOV UR39, URZ ;  /* 0x0000003f00277c82 */ /* 0x000fe20008000000 */
[----:B------:R-:W-:Y:S01]  /*0d60*/  USHF.R.S32.HI UR7, URZ, 0x1f, UR6 ;  /* 0x0000001f3f077899 */ /* 0x000fe20008011406 */
[----:B------:R-:W-:-:S03]  /*0d70*/  ULDC.64 UR8, c[0x0][0x650] ;  /* 0x0001940000087ab9 */ /* 0x000fc60000000a00 */
[----:B------:R-:W-:-:S04]  /*0d80*/  ULEA.HI UR7, UR7, UR6, URZ, 0x7 ;  /* 0x0000000607077291 */ /* 0x000fc8000f8f383f */
[----:B------:R-:W-:Y:S01]  /*0d90*/  USHF.R.S32.HI UR40, URZ, 0x7, UR7 ;  /* 0x000000073f287899 */ /* 0x000fe20008011407 */
[----:B--2---:R-:W-:-:S13]  /*0da0*/  ISETP.NE.AND P1, PT, R2, 0x1, PT ;  /* 0x000000010200780c */ /* 0x004fda0003f25270 */
[----:B------:R-:W0:Y:S01]  /*0db0*/  @P1 LDC R17, c[0x0][0x10] ;  /* 0x00000400ff111b82 */ /* 0x000e220000000800 */
[----:B------:R-:W-:Y:S02]  /*0dc0*/  @P1 IMAD.MOV.U32 R7, RZ, RZ, RZ ;  /* 0x000000ffff071224 */ /* 0x000fe400078e00ff */
[----:B------:R-:W-:-:S05]  /*0dd0*/  @P1 IMAD.MOV.U32 R9, RZ, RZ, RZ ;  /* 0x000000ffff091224 */ /* 0x000fca00078e00ff */
[----:B------:R-:W1:Y:S01]  /*0de0*/  @!P1 LDC R11, c[0x0][0xc] ;  /* 0x00000300ff0b9b82 */ /* 0x000e620000000800 */
[----:B------:R-:W-:Y:S01]  /*0df0*/  ULDC UR4, c[0x0][0xc] ;  /* 0x0000030000047ab9 */ /* 0x000fe20000000800 */
[----:B------:R-:W-:Y:S02]  /*0e00*/  ULDC UR5, c[0x0][0x10] ;  /* 0x0000040000057ab9 */ /* 0x000fe40000000800 */
[----:B------:R-:W-:-:S04]  /*0e10*/  UIMAD.WIDE.U32 UR4, UR4, UR5, URZ ;  /* 0x00000005040472a5 */ /* 0x000fc8000f8e003f */
[----:B------:R-:W2:Y:S01]  /*0e20*/  LDC R0, c[0x0][0x14] ;  /* 0x00000500ff007b82 */ /* 0x000ea20000000800 */
[----:B0-----:R-:W-:-:S04]  /*0e30*/  @P1 IMAD.WIDE.U32 R16, R17, UR12, R6 ;  /* 0x0000000c11101c25 */ /* 0x001fc8000f8e0006 */
[----:B------:R-:W-:Y:S02]  /*0e40*/  @P1 IMAD.IADD R17, R17, 0x1, R9 ;  /* 0x0000000111111824 */ /* 0x000fe400078e0209 */
[----:B------:R-:W-:Y:S02]  /*0e50*/  IMAD.MOV.U32 R9, RZ, RZ, RZ ;  /* 0x000000ffff097224 */ /* 0x000fe400078e00ff */
[----:B-1----:R-:W-:-:S04]  /*0e60*/  @!P1 IMAD.WIDE.U32 R8, R6, R11, R8 ;  /* 0x0000000b06089225 */ /* 0x002fc800078e0008 */
[----:B------:R-:W-:Y:S02]  /*0e70*/  @!P1 IMAD.MOV.U32 R16, RZ, RZ, R8 ;  /* 0x000000ffff109224 */ /* 0x000fe400078e0008 */
[----:B--2---:R-:W-:-:S04]  /*0e80*/  IMAD.WIDE.U32 R12, R0, UR4, RZ ;  /* 0x00000004000c7c25 */ /* 0x004fc8000f8e00ff */
[----:B------:R-:W-:Y:S01]  /*0e90*/  IMAD R10, R0, UR5, RZ ;  /* 0x00000005000a7c24 */ /* 0x000fe2000f8e02ff */
[----:B------:R0:W-:Y:S01]  /*0ea0*/  STL.64 [R1], R12 ;  /* 0x0000000c01007387 */ /* 0x0001e20000100a00 */
[----:B------:R-:W-:Y:S02]  /*0eb0*/  @!P1 IMAD.MOV.U32 R17, RZ, RZ, R9 ;  /* 0x000000ffff119224 */ /* 0x000fe400078e0009 */
[----:B------:R-:W-:Y:S01]  /*0ec0*/  IMAD.IADD R0, R13, 0x1, R10 ;  /* 0x000000010d007824 */ /* 0x000fe200078e020a */
[----:B------:R-:W-:Y:S06]  /*0ed0*/  @P0 BRA `(.L_x_12) ;  /* 0x0000000000200947 */ /* 0x000fec0003800000 */
[----:B------:R-:W-:Y:S01]  /*0ee0*/  UISETP.GE.U32.AND UP0, UPT, UR40, 0x9, UPT ;  /* 0x000000092800788c */ /* 0x000fe2000bf06070 */
[----:B------:R-:W-:Y:S01]  /*0ef0*/  IADD3 R16, P0, R16, R12, RZ ;  /* 0x0000000c10107210 */ /* 0x000fe20007f1e0ff */
[----:B------:R-:W-:Y:S01]  /*0f00*/  UIMAD.WIDE.U32 UR4, UR40, 0x38e38e39, URZ ;  /* 0x38e38e39280478a5 */ /* 0x000fe2000f8e003f */
[----:B------:R-:W-:-:S03]  /*0f10*/  UMOV UR39, URZ ;  /* 0x0000003f00277c82 */ /* 0x000fc60008000000 */
[----:B------:R-:W-:Y:S01]  /*0f20*/  USHF.R.U32.HI UR4, URZ, 0x1, UR5 ;  /* 0x000000013f047899 */ /* 0x000fe20008011605 */
[----:B------:R-:W-:-:S03]  /*0f30*/  IMAD.X R17, R0, 0x1, R17, P0 ;  /* 0x0000000100117824 */ /* 0x000fc600000e0611 */
[----:B------:R-:W-:Y:S02]  /*0f40*/  UIMAD UR38, UR4, -0x9, UR40 ;  /* 0xfffffff7042678a4 */ /* 0x000fe4000f8e0228 */
[----:B------:R-:W-:-:S12]  /*0f50*/  @UP0 ULOP3.LUT UR39, UR4, 0x1, URZ, 0xc0, !UPT ;  /* 0x0000000104270892 */ /* 0x000fd8000f8ec03f */
.L_x_12:
[----:B------:R-:W-:Y:S01]  /*0f60*/  ISETP.GE.U32.AND P0, PT, R16, UR8, PT ;  /* 0x0000000810007c0c */ /* 0x000fe2000bf06070 */
[----:B------:R-:W-:Y:S01]  /*0f70*/  IMAD.MOV.U32 R22, RZ, RZ, -0x1 ;  /* 0xffffffffff167424 */ /* 0x000fe200078e00ff */
[----:B------:R-:W-:Y:S01]  /*0f80*/  PRMT R8, RZ, 0x7610, R8 ;  /* 0x00007610ff087816 */ /* 0x000fe20000000008 */
[----:B------:R-:W-:Y:S01]  /*0f90*/  IMAD.MOV.U32 R19, RZ, RZ, -0x1 ;  /* 0xffffffffff137424 */ /* 0x000fe200078e00ff */
[----:B------:R-:W-:Y:S01]  /*0fa0*/  ISETP.GE.U32.AND.EX P0, PT, R17, UR9, PT, P0 ;  /* 0x0000000911007c0c */ /* 0x000fe2000bf06100 */
[----:B------:R-:W-:-:S12]  /*0fb0*/  IMAD.MOV.U32 R18, RZ, RZ, -0x1 ;  /* 0xffffffffff127424 */ /* 0x000fd800078e00ff */
[----:B------:R-:W-:Y:S05]  /*0fc0*/  @P0 BRA `(.L_x_13) ;  /* 0x0000000400240947 */ /* 0x000fea0003800000 */
[----:B------:R-:W1:Y:S01]  /*0fd0*/  LDC.64 R18, c[0x0][0x628] ;  /* 0x00018a00ff127b82 */ /* 0x000e620000000a00 */
[----:B------:R-:W-:Y:S02]  /*0fe0*/  IMAD.MOV.U32 R8, RZ, RZ, R16 ;  /* 0x000000ffff087224 */ /* 0x000fe400078e0010 */
[----:B------:R-:W-:-:S05]  /*0ff0*/  IMAD.MOV.U32 R9, RZ, RZ, R17 ;  /* 0x000000ffff097224 */ /* 0x000fca00078e0011 */
[----:B------:R-:W2:Y:S08]  /*1000*/  LDC R22, c[0x0][0x630] ;  /* 0x00018c00ff167b82 */ /* 0x000eb00000000800 */
[----:B------:R-:W3:Y:S01]  /*1010*/  LDC.64 R26, c[0x0][0x620] ;  /* 0x00018800ff1a7b82 */ /* 0x000ee20000000a00 */
[----:B-1----:R-:W-:-:S04]  /*1020*/  ISETP.NE.U32.AND P0, PT, R18, RZ, PT ;  /* 0x000000ff1200720c */ /* 0x002fc80003f05070 */
[----:B------:R-:W-:-:S13]  /*1030*/  ISETP.NE.AND.EX P0, PT, R19, RZ, PT, P0 ;  /* 0x000000ff1300720c */ /* 0x000fda0003f05300 */
[----:B--23--:R-:W-:Y:S05]  /*1040*/  @!P0 BRA `(.L_x_14) ;  /* 0x0000000000288947 */ /* 0x00cfea0003800000 */
[----:B0-----:R-:W0:Y:S02]  /*1050*/  LDC R13, c[0x0][0x634] ;  /* 0x00018d00ff0d7b82 */ /* 0x001e240000000800 */
[----:B0-----:R-:W-:-:S05]  /*1060*/  IADD3 R13, P0, R16, R13, RZ ;  /* 0x0000000d100d7210 */ /* 0x001fca0007f1e0ff */
[----:B------:R-:W-:-:S04]  /*1070*/  IMAD.X R15, RZ, RZ, R17, P0 ;  /* 0x000000ffff0f7224 */ /* 0x000fc800000e0611 */
[----:B------:R-:W-:-:S04]  /*1080*/  IMAD.WIDE.U32 R8, R15, R18, RZ ;  /* 0x000000120f087225 */ /* 0x000fc800078e00ff */
[----:B------:R-:W-:-:S04]  /*1090*/  IMAD.WIDE.U32 R10, P0, R13, R19, R8 ;  /* 0x000000130d0a7225 */ /* 0x000fc80007800008 */
[----:B------:R-:W-:-:S04]  /*10a0*/  IMAD.WIDE.U32 R8, R13, R18, RZ ;  /* 0x000000120d087225 */ /* 0x000fc800078e00ff */
[----:B------:R-:W-:Y:S01]  /*10b0*/  IMAD.X R13, RZ, RZ, RZ, P0 ;  /* 0x000000ffff0d7224 */ /* 0x000fe200000e06ff */
[----:B------:R-:W-:Y:S01]  /*10c0*/  IADD3 RZ, P0, R9, R10, RZ ;  /* 0x0000000a09ff7210 */ /* 0x000fe20007f1e0ff */
[----:B------:R-:W-:-:S04]  /*10d0*/  IMAD.MOV.U32 R12, RZ, RZ, R11 ;  /* 0x000000ffff0c7224 */ /* 0x000fc800078e000b */
[----:B------:R-:W-:-:S08]  /*10e0*/  IMAD.WIDE.U32.X R8, R15, R19, R12, P0 ;  /* 0x000000130f087225 */ /* 0x000fd000000e040c */
.L_x_14:
[----:B------:R-:W1:Y:S01]  /*10f0*/  LDC.64 R28, c[0x0][0x640] ;  /* 0x00019000ff1c7b82 */ /* 0x000e620000000a00 */
[-CC-:B------:R-:W-:Y:S01]  /*1100*/  SHF.R.U64 R32, R8, R22.reuse, R9.reuse ;  /* 0x0000001608207219 */ /* 0x180fe20000001209 */
[----:B------:R-:W-:Y:S01]  /*1110*/  IMAD.MOV.U32 R31, RZ, RZ, 0x1 ;  /* 0x00000001ff1f7424 */ /* 0x000fe200078e00ff */
[----:B------:R-:W-:Y:S02]  /*1120*/  SHF.R.U32.HI R8, RZ, R22, R9 ;  /* 0x00000016ff087219 */ /* 0x000fe40000011609 */
[----:B------:R-:W-:-:S03]  /*1130*/  IADD3 R11, P0, RZ, -R32, RZ ;  /* 0x80000020ff0b7210 */ /* 0x000fc60007f1e0ff */
[----:B0-----:R-:W0:Y:S02]  /*1140*/  LDC R12, c[0x0][0x618] ;  /* 0x00018600ff0c7b82 */ /* 0x001e240000000800 */
[----:B------:R-:W-:-:S04]  /*1150*/  IMAD.X R9, RZ, RZ, ~R8, P0 ;  /* 0x000000ffff097224 */ /* 0x000fc800000e0e08 */
[-C--:B------:R-:W-:Y:S02]  /*1160*/  IMAD R10, R9, R26.reuse, RZ ;  /* 0x0000001a090a7224 */ /* 0x080fe400078e02ff */
[----:B------:R-:W2:Y:S01]  /*1170*/  LDC R13, c[0x0][0x608] ;  /* 0x00018200ff0d7b82 */ /* 0x000ea20000000800 */
[----:B------:R-:W-:-:S04]  /*1180*/  IMAD.WIDE.U32 R8, R11, R26, R16 ;  /* 0x0000001a0b087225 */ /* 0x000fc800078e0010 */
[----:B------:R-:W-:-:S03]  /*1190*/  IMAD R11, R11, R27, R10 ;  /* 0x0000001b0b0b7224 */ /* 0x000fc600078e020a */
[----:B------:R-:W3:Y:S01]  /*11a0*/  LDC R18, c[0x0][0x658] ;  /* 0x00019600ff127b82 */ /* 0x000ee20000000800 */
[----:B------:R-:W-:Y:S01]  /*11b0*/  IMAD.IADD R9, R9, 0x1, R11 ;  /* 0x0000000109097824 */ /* 0x000fe200078e020b */
[----:B-1----:R-:W-:Y:S01]  /*11c0*/  ISETP.NE.U32.AND P0, PT, R28, RZ, PT ;  /* 0x000000ff1c00720c */ /* 0x002fe20003f05070 */
[----:B------:R-:W-:-:S03]  /*11d0*/  IMAD.MOV.U32 R11, RZ, RZ, -0x1 ;  /* 0xffffffffff0b7424 */ /* 0x000fc600078e00ff */
[----:B------:R-:W-:Y:S02]  /*11e0*/  ISETP.NE.AND.EX P0, PT, R29, RZ, PT, P0 ;  /* 0x000000ff1d00720c */ /* 0x000fe40003f05300 */
[----:B------:R-:W1:Y:S01]  /*11f0*/  LDC R27, c[0x0][0x600] ;  /* 0x00018000ff1b7b82 */ /* 0x000e620000000800 */
[-CC-:B0-----:R-:W-:Y:S02]  /*1200*/  SHF.R.U64 R25, R8, R12.reuse, R9.reuse ;  /* 0x0000000c08197219 */ /* 0x181fe40000001209 */
[----:B------:R-:W-:-:S05]  /*1210*/  SHF.R.U32.HI R8, RZ, R12, R9 ;  /* 0x0000000cff087219 */ /* 0x000fca0000011609 */
[----:B------:R-:W0:Y:S01]  /*1220*/  LDC R22, c[0x0][0x648] ;  /* 0x00019200ff167b82 */ /* 0x000e220000000800 */
[-CC-:B--2---:R-:W-:Y:S02]  /*1230*/  SHF.R.U64 R34, R25, R13.reuse, R8.reuse ;  /* 0x0000000d19227219 */ /* 0x184fe40000001208 */
[----:B------:R-:W-:-:S05]  /*1240*/  SHF.R.U32.HI R9, RZ, R13, R8 ;  /* 0x0000000dff097219 */ /* 0x000fca0000011608 */
[----:B------:R-:W2:Y:S01]  /*1250*/  LDC R26, c[0x0][0x638] ;  /* 0x00018e00ff1a7b82 */ /* 0x000ea20000000800 */
[-C--:B---3--:R-:W-:Y:S02]  /*1260*/  SHF.L.U32 R8, R11, R18.reuse, RZ ;  /* 0x000000120b087219 */ /* 0x088fe400000006ff */
[--C-:B------:R-:W-:Y:S02]  /*1270*/  SHF.R.U64 R36, R34, R18, R9.reuse ;  /* 0x0000001222247219 */ /* 0x100fe40000001209 */
[----:B------:R-:W-:Y:S02]  /*1280*/  LOP3.LUT R15, RZ, R8, RZ, 0x33, !PT ;  /* 0x00000008ff0f7212 */ /* 0x000fe400078e33ff */
[----:B------:R-:W-:Y:S01]  /*1290*/  SHF.R.U32.HI R9, RZ, R18, R9 ;  /* 0x00000012ff097219 */ /* 0x000fe20000011609 */
[----:B------:R-:W3:Y:S01]  /*12a0*/  LDC R30, c[0x0][0x610] ;  /* 0x00018400ff1e7b82 */ /* 0x000ee20000000800 */
[----:B------:R-:W-:Y:S01]  /*12b0*/  IMAD.MOV.U32 R8, RZ, RZ, R36 ;  /* 0x000000ffff087224 */ /* 0x000fe200078e0024 */
[----:B------:R-:W-:Y:S06]  /*12c0*/  @!P0 BRA `(.L_x_15) ;  /* 0x0000000000288947 */ /* 0x000fec0003800000 */
[----:B------:R-:W4:Y:S02]  /*12d0*/  LDC R13, c[0x0][0x64c] ;  /* 0x00019300ff0d7b82 */ /* 0x000f240000000800 */
[----:B----4-:R-:W-:-:S05]  /*12e0*/  IADD3 R13, P0, R36, R13, RZ ;  /* 0x0000000d240d7210 */ /* 0x010fca0007f1e0ff */
        /* <DEDUP_REMOVED lines=8> */
.L_x_15:
[----:B0-----:R-:W-:Y:S01]  /*1370*/  SHF.R.U64 R9, R8, R22, R9 ;  /* 0x0000001608097219 */ /* 0x001fe20000001209 */
[----:B-1----:R-:W-:Y:S01]  /*1380*/  VIADD R10, R27, 0xffffffff ;  /* 0xffffffff1b0a7836 */ /* 0x002fe20000000000 */
[----:B------:R-:W-:Y:S01]  /*1390*/  SHF.L.U32 R7, R31, R18, RZ ;  /* 0x000000121f077219 */ /* 0x000fe200000006ff */
[----:B------:R-:W-:Y:S01]  /*13a0*/  @P1 IMAD R20, R21, R24, R6 ;  /* 0x0000001815141224 */ /* 0x000fe200078e0206 */
[----:B------:R-:W-:Y:S01]  /*13b0*/  LOP3.LUT R8, R34, R15, RZ, 0xc0, !PT ;  /* 0x0000000f22087212 */ /* 0x000fe200078ec0ff */
[----:B------:R-:W-:Y:S01]  /*13c0*/  IMAD.MOV R11, RZ, RZ, -R9 ;  /* 0x000000ffff0b7224 */ /* 0x000fe200078e0a09 */
[----:B------:R-:W-:Y:S01]  /*13d0*/  LOP3.LUT R10, R25, R10, RZ, 0xc0, !PT ;  /* 0x0000000a190a7212 */ /* 0x000fe200078ec0ff */
[----:B------:R-:W-:Y:S02]  /*13e0*/  IMAD.MOV.U32 R18, RZ, RZ, R32 ;  /* 0x000000ffff127224 */ /* 0x000fe400078e0020 */
[----:B------:R-:W-:Y:S02]  /*13f0*/  IMAD R7, R7, R9, R8 ;  /* 0x0000000907077224 */ /* 0x000fe400078e0208 */
[----:B--2---:R-:W-:-:S02]  /*1400*/  IMAD R6, R11, R26, R36 ;  /* 0x0000001a0b067224 */ /* 0x004fc400078e0224 */
[----:B---3--:R-:W-:Y:S02]  /*1410*/  IMAD R22, R7, R30, R20 ;  /* 0x0000001e07167224 */ /* 0x008fe400078e0214 */
[----:B------:R-:W-:Y:S02]  /*1420*/  IMAD R7, R6, R27, R10 ;  /* 0x0000001b06077224 */ /* 0x000fe400078e020a */
[----:B------:R-:W-:-:S03]  /*1430*/  IMAD.MOV.U32 R8, RZ, RZ, 0x1 ;  /* 0x00000001ff087424 */ /* 0x000fc600078e00ff */
[----:B------:R-:W-:Y:S02]  /*1440*/  SEL R19, R7, R22, !P1 ;  /* 0x0000001607137207 */ /* 0x000fe40004800000 */
[----:B------:R-:W-:-:S07]  /*1450*/  SEL R22, R22, R7, !P1 ;  /* 0x0000000716167207 */ /* 0x000fce0004800000 */
.L_x_13:
[----:B------:R-:W-:Y:S05]  /*1460*/  @!P2 BRA `(.L_x_16) ;  /* 0x00000000000ca947 */ /* 0x000fea0003800000 */
[----:B------:R-:W-:Y:S01]  /*1470*/  UCGABAR_WAIT ;  /* 0x0000000000007dc7 */ /* 0x000fe20008000000 */
[----:B------:R-:W-:Y:S01]  /*1480*/  CCTL.IVALL ;  /* 0x00000000ff00798f */ /* 0x000fe20002000000 */
[----:B------:R-:W-:Y:S05]  /*1490*/  BRA `(.L_x_17) ;  /* 0x0000000000047947 */ /* 0x000fea0003800000 */
.L_x_16:
[----:B------:R-:W-:Y:S06]  /*14a0*/  BAR.SYNC.DEFER_BLOCKING 0x0 ;  /* 0x0000000000007b1d */ /* 0x000fec0000010000 */
.L_x_17:
[----:B------:R-:W-:Y:S05]  /*14b0*/  @!P3 BRA `(.L_x_18) ;  /* 0x00000048002cb947 */ /* 0x000fea0003800000 */
[----:B------:R-:W-:-:S13]  /*14c0*/  ISETP.GT.U32.AND P0, PT, R33, 0x1, PT ;  /* 0x000000012100780c */ /* 0x000fda0003f04070 */
[----:B------:R-:W-:Y:S05]  /*14d0*/  @P0 EXIT ;  /* 0x000000000000094d */ /* 0x000fea0003800000 */
.L_x_19:
[----:B------:R-:W-:-:S08]  /*14e0*/  NOP ;  /* 0x0000000000007918 */ /* 0x000fd00000000000 */
[----:B------:R-:W1:Y:S02]  /*14f0*/  USETMAXREG.TRY_ALLOC.CTAPOOL UP0, 0xe8 ;  /* 0x000000e8000079c8 */ /* 0x000e640008000600 */
[----:B-1----:R-:W-:-:S13]  /*1500*/  PLOP3.LUT P0, PT, PT, PT, UP0, 0x80, 0x0 ;  /* 0x000000000000781c */ /* 0x002fda0003f0f008 */
[----:B------:R-:W-:Y:S05]  /*1510*/  @!P0 BRA `(.L_x_19) ;  /* 0xfffffffc00f08947 */ /* 0x000fea000383ffff */
[----:B------:R-:W-:-:S13]  /*1520*/  LOP3.LUT P0, RZ, R8, 0xff, RZ, 0xc0, !PT ;  /* 0x000000ff08ff7812 */ /* 0x000fda000780c0ff */
[----:B------:R-:W-:Y:S05]  /*1530*/  @!P0 EXIT ;  /* 0x000000000000894d */ /* 0x000fea0003800000 */
[----:B------:R-:W2:Y:S01]  /*1540*/  LDL.64 R10, [R1] ;  /* 0x00000000010a7983 */ /* 0x000ea20000100a00 */
[CC--:B------:R-:W-:Y:S01]  /*1550*/  LEA.HI R5, R3.reuse, R4.reuse, RZ, 0x2 ;  /* 0x0000000403057211 */ /* 0x0c0fe200078f10ff */
[----:B------:R-:W1:Y:S01]  /*1560*/  S2UR UR4, SR_CgaCtaId ;  /* 0x00000000000479c3 */ /* 0x000e620000008800 */
[----:B------:R-:W-:Y:S01]  /*1570*/  LEA.HI R3, R3, R4, RZ, 0x5 ;  /* 0x0000000403037211 */ /* 0x000fe200078f28ff */
[----:B------:R-:W-:Y:S01]  /*1580*/  UISETP.LT.AND UP0, UPT, UR40, 0x1, UPT ;  /* 0x000000012800788c */ /* 0x000fe2000bf01270 */
[--C-:B------:R-:W-:Y:S01]  /*1590*/  SHF.R.S32.HI R92, RZ, 0x2, R5.reuse ;  /* 0x00000002ff5c7819 */ /* 0x100fe20000011405 */
[----:B------:R-:W-:Y:S01]  /*15a0*/  UIADD3 UR5, UR43, -0x1, URZ ;  /* 0xffffffff2b057890 */ /* 0x000fe2000fffe03f */
[----:B------:R-:W-:Y:S01]  /*15b0*/  SHF.R.S32.HI R7, RZ, 0x1f, R5 ;  /* 0x0000001fff077819 */ /* 0x000fe20000011405 */
[----:B------:R-:W-:Y:S01]  /*15c0*/  USEL UR42, UR40, 0x1, UP0 ;  /* 0x00000001282a7887 */ /* 0x000fe20008000000 */
[----:B------:R-:W-:Y:S01]  /*15d0*/  SHF.R.S32.HI R3, RZ, 0x5, R3 ;  /* 0x00000005ff037819 */ /* 0x000fe20000011403 */
[----:B------:R-:W3:Y:S01]  /*15e0*/  LDC R96, c[0x0][0x658] ;  /* 0x00019600ff607b82 */ /* 0x000ee20000000800 */
[----:B------:R-:W-:Y:S01]  /*15f0*/  LEA.HI R7, R7, R92, RZ, 0x3 ;  /* 0x0000005c07077211 */ /* 0x000fe200078f18ff */
[----:B------:R-:W-:Y:S01]  /*1600*/  UMOV UR41, 0x400 ;  /* 0x0000040000297882 */ /* 0x000fe20000000000 */
[----:B------:R-:W-:Y:S01]  /*1610*/  LOP3.LUT R5, R5, 0xfffffffc, RZ, 0xc0, !PT ;  /* 0xfffffffc05057812 */ /* 0x000fe200078ec0ff */
[----:B------:R-:W-:Y:S01]  /*1620*/  UISETP.NE.AND UP0, UPT, UR5, URZ, UPT ;  /* 0x0000003f0500728c */ /* 0x000fe2000bf05270 */
[----:B------:R-:W-:Y:S01]  /*1630*/  LOP3.LUT R7, R7, 0xfffffff8, RZ, 0xc0, !PT ;  /* 0xfffffff807077812 */ /* 0x000fe200078ec0ff */
[----:B------:R-:W-:Y:S01]  /*1640*/  ULDC UR6, c[0x0][0x284] ;  /* 0x0000a10000067ab9 */ /* 0x000fe20000000800 */
[----:B------:R-:W-:Y:S01]  /*1650*/  USHF.L.U32 UR45, UR40, 0x1, URZ ;  /* 0x00000001282d7899 */ /* 0x000fe2000800063f */
[----:B------:R-:W4:Y:S01]  /*1660*/  LDC R6, c[0x0][0x288] ;  /* 0x0000a200ff067b82 */ /* 0x000f220000000800 */
[----:B------:R-:W-:Y:S01]  /*1670*/  IMAD.IADD R5, R4, 0x1, -R5 ;  /* 0x0000000104057824 */ /* 0x000fe200078e0a05 */
[----:B------:R-:W-:Y:S01]  /*1680*/  UIADD3 UR42, -UR42, UR40, URZ ;  /* 0x000000282a2a7290 */ /* 0x000fe2000fffe13f */
[----:B------:R-:W-:-:S02]  /*1690*/  IMAD.IADD R92, R92, 0x1, -R7 ;  /* 0x000000015c5c7824 */ /* 0x000fc400078e0a07 */
[----:B------:R-:W-:Y:S02]  /*16a0*/  IMAD.MOV.U32 R7, RZ, RZ, 0x1 ;  /* 0x00000001ff077424 */ /* 0x000fe400078e00ff */
[--C-:B------:R-:W-:Y:S01]  /*16b0*/  IMAD R101, R3, -0x10, -R92.reuse ;  /* 0xfffffff003657824 */ /* 0x100fe200078e0a5c */
[----:B------:R-:W0:Y:S01]  /*16c0*/  LDC R99, c[0x0][0x600] ;  /* 0x00018000ff637b82 */ /* 0x000e220000000800 */
[--C-:B------:R-:W-:Y:S01]  /*16d0*/  SHF.R.S32.HI R93, RZ, 0x1f, R92.reuse ;  /* 0x0000001fff5d7819 */ /* 0x100fe2000001145c */
[----:B-1----:R-:W-:Y:S01]  /*16e0*/  ULEA UR41, UR4, UR41, 0x18 ;  /* 0x0000002904297291 */ /* 0x002fe2000f8ec03f */
[----:B------:R-:W-:Y:S01]  /*16f0*/  IMAD.SHL.U32 R94, R5, 0x2, RZ ;  /* 0x00000002055e7824 */ /* 0x000fe200078e00ff */
[----:B------:R-:W-:Y:S01]  /*1700*/  USHF.L.U32 UR4, UR5, 0x3, URZ ;  /* 0x0000000305047899 */ /* 0x000fe2000800063f */
[----:B------:R-:W-:Y:S01]  /*1710*/  VIADD R101, R101, UR6 ;  /* 0x0000000665657c36 */ /* 0x000fe20008000000 */
[----:B------:R-:W-:Y:S01]  /*1720*/  USEL UR5, URZ, 0x1, UP0 ;  /* 0x000000013f057887 */ /* 0x000fe20008000000 */
[----:B------:R-:W-:Y:S01]  /*1730*/  IMAD.WIDE R92, R3, 0x10, R92 ;  /* 0x00000010035c7825 */ /* 0x000fe200078e025c */
[----:B------:R-:W-:Y:S01]  /*1740*/  UIADD3 UR46, UR41, 0xa0, URZ ;  /* 0x000000a0292e7890 */ /* 0x000fe2000fffe03f */
[----:B------:R-:W-:Y:S01]  /*1750*/  SHF.R.S32.HI R95, RZ, 0x1f, R94 ;  /* 0x0000001fff5f7819 */ /* 0x000fe2000001145e */
[----:B------:R-:W-:Y:S01]  /*1760*/  ULOP3.LUT UR4, UR4, 0x8, URZ, 0xc0, !UPT ;  /* 0x0000000804047892 */ /* 0x000fe2000f8ec03f */
[----:B------:R-:W-:Y:S01]  /*1770*/  IMAD.MOV.U32 R3, RZ, RZ, -0x1 ;  /* 0xffffffffff037424 */ /* 0x000fe200078e00ff */
[----:B------:R-:W-:Y:S01]  /*1780*/  ULEA UR43, UR43, UR46, 0x3 ;  /* 0x0000002e2b2b7291 */ /* 0x000fe2000f8e183f */
[----:B------:R-:W-:Y:S01]  /*1790*/  IMAD.U32 R103, RZ, RZ, UR5 ;  /* 0x00000005ff677e24 */ /* 0x000fe2000f8e00ff */
[----:B------:R-:W-:-:S02]  /*17a0*/  ULOP3.LUT UR47, UR4, 0x8, URZ, 0x3c, !UPT ;  /* 0x00000008042f7892 */ /* 0x000fc4000f8e3c3f */
[-C--:B---3--:R-:W-:Y:S01]  /*17b0*/  SHF.L.U32 R3, R3, R96.reuse, RZ ;  /* 0x0000006003037219 */ /* 0x088fe200000006ff */
[----:B----4-:R-:W-:Y:S01]  /*17c0*/  IMAD R97, R5, -0x2, R6 ;  /* 0xfffffffe05617824 */ /* 0x010fe200078e0206 */
[----:B------:R-:W-:Y:S01]  /*17d0*/  SHF.L.U32 R96, R7, R96, RZ ;  /* 0x0000006007607219 */ /* 0x000fe200000006ff */
[----:B------:R-:W-:Y:S01]  /*17e0*/  ULOP3.LUT UR44, UR4, 0x18, URZ, 0x3c, !UPT ;  /* 0x00000018042c7892 */ /* 0x000fe2000f8e3c3f */
[----:B------:R-:W-:Y:S01]  /*17f0*/  LOP3.LUT R100, RZ, R3, RZ, 0x33, !PT ;  /* 0x00000003ff647212 */ /* 0x000fe200078e33ff */
[----:B0-----:R-:W-:Y:S01]  /*1800*/  VIADD R99, R99, 0xffffffff ;  /* 0xffffffff63637836 */ /* 0x001fe20000000000 */
[----:B--2---:R-:W-:-:S09]  /*1810*/  SHF.L.U64.HI R98, R10, 0x1, R0 ;  /* 0x000000010a627819 */ /* 0x004fd20000010200 */
.L_x_171:
[----:B------:R-:W-:-:S04]  /*1820*/  SHF.L.U32 R0, R103, 0x1f, RZ ;  /* 0x0000001f67007819 */ /* 0x000fc800000006ff */
[----:B------:R-:W0:Y:S02]  /*1830*/  SYNCS.PHASECHK.TRANS64.TRYWAIT P0, [UR43+-0x8], R0 ;  /* 0xfffff800ff0075a7 */ /* 0x000e24000800016b */
[----:B01--4-:R-:W-:Y:S05]  /*1840*/  @!P0 BRA `(.L_x_20) ;  /* 0x0000005800508947 */ /* 0x013fea0003800000 */
.L_x_198:
[----:B------:R-:W-:Y:S02]  /*1850*/  ULDC UR4, c[0x0][0x28c] ;  /* 0x0000a30000047ab9 */ /* 0x000fe40000000800 */
[----:B------:R-:W-:-:S13]  /*1860*/  ISETP.LT.AND P0, PT, RZ, UR4, PT ;  /* 0x00000004ff007c0c */ /* 0x000fda000bf01270 */
[----:B------:R-:W-:Y:S05]  /*1870*/  @P0 BRA `(.L_x_21) ;  /* 0x0000000000400947 */ /* 0x000fea0003800000 */
[----:B0-----:R-:W-:Y:S01]  /*1880*/  MOV R0, 0x0 ;  /* 0x0000000000007802 */ /* 0x001fe20000000f00 */
[----:B------:R-:W-:Y:S01]  /*1890*/  ULDC.64 UR4, c[0x4][0x68] ;  /* 0x01001a0000047ab9 */ /* 0x000fe20000000a00 */
[----:B------:R-:W-:Y:S01]  /*18a0*/  ULDC.64 UR6, c[0x4][0x8] ;  /* 0x0100020000067ab9 */ /* 0x000fe20000000a00 */
[----:B------:R-:W-:Y:S01]  /*18b0*/  IMAD.U32 R4, RZ, RZ, UR4 ;  /* 0x00000004ff047e24 */ /* 0x000fe2000f8e00ff */
[----:B------:R0:W1:Y:S01]  /*18c0*/  LDC.64 R14, c[0x4][R0] ;  /* 0x01000000000e7b82 */ /* 0x0000620000000a00 */
[----:B------:R-:W-:Y:S01]  /*18d0*/  IMAD.U32 R5, RZ, RZ, UR5 ;  /* 0x00000005ff057e24 */ /* 0x000fe2000f8e00ff */
[----:B------:R-:W-:Y:S01]  /*18e0*/  ULDC.64 UR4, c[0x4][0x70] ;  /* 0x01001c0000047ab9 */ /* 0x000fe20000000a00 */
[----:B------:R-:W-:Y:S02]  /*18f0*/  IMAD.U32 R10, RZ, RZ, UR6 ;  /* 0x00000006ff0a7e24 */ /* 0x000fe4000f8e00ff */
[----:B------:R-:W-:Y:S02]  /*1900*/  IMAD.U32 R6, RZ, RZ, UR4 ;  /* 0x00000004ff067e24 */ /* 0x000fe4000f8e00ff */
[----:B------:R-:W-:-:S02]  /*1910*/  IMAD.U32 R7, RZ, RZ, UR5 ;  /* 0x00000005ff077e24 */ /* 0x000fc4000f8e00ff */
[----:B------:R-:W-:Y:S02]  /*1920*/  IMAD.U32 R11, RZ, RZ, UR7 ;  /* 0x00000007ff0b7e24 */ /* 0x000fe4000f8e00ff */
[----:B------:R-:W-:Y:S02]  /*1930*/  IMAD.MOV.U32 R8, RZ, RZ, 0x1e1 ;  /* 0x000001e1ff087424 */ /* 0x000fe400078e00ff */
[----:B------:R-:W-:Y:S02]  /*1940*/  IMAD.MOV.U32 R12, RZ, RZ, 0x1 ;  /* 0x00000001ff0c7424 */ /* 0x000fe400078e00ff */
[----:B0-----:R-:W-:-:S07]  /*1950*/  IMAD.MOV.U32 R13, RZ, RZ, RZ ;  /* 0x000000ffff0d7224 */ /* 0x001fce00078e00ff */
[----:B------:R-:W-:-:S07]  /*1960*/  LEPC R20, `(.L_x_21) ;  /* 0x000000001014794e */ /* 0x000fce0000000000 */
[----:B-1---5:R-:W-:Y:S05]  /*1970*/  CALL.ABS.NOINC R14 ;  /* 0x000000000e007343 */ /* 0x022fea0003c00000 */
.L_x_21:
[----:B0-----:R-:W-:-:S04]  /*1980*/  LOP3.LUT R0, R23, 0x1, RZ, 0xfc, !PT ;  /* 0x0000000117007812 */ /* 0x001fc800078efcff */
[----:B------:R-:W-:-:S13]  /*1990*/  ISETP.NE.AND P0, PT, R0, 0x3, PT ;  /* 0x000000030000780c */ /* 0x000fda0003f05270 */
[----:B------:R-:W-:Y:S05]  /*19a0*/  @!P0 BRA `(.L_x_22) ;  /* 0x0000000000048947 */ /* 0x000fea0003800000 */
[----:B------:R-:W-:Y:S01]  /*19b0*/  BPT.TRAP 0x1 ;  /* 0x000000040000795c */ /* 0x000fe20000300000 */
.L_x_22:
[----:B------:R-:W-:Y:S02]  /*19c0*/  IMAD.U32 R3, RZ, RZ, UR38 ;  /* 0x00000026ff037e24 */ /* 0x000fe4000f8e00ff */
[----:B------:R-:W-:-:S03]  /*19d0*/  IMAD.U32 R0, RZ, RZ, UR39 ;  /* 0x00000027ff007e24 */ /* 0x000fc6000f8e00ff */
[----:B------:R-:W-:Y:S02]  /*19e0*/  LEA R3, R3, UR41, 0x3 ;  /* 0x0000002903037c11 */ /* 0x000fe4000f8e18ff */
[----:B------:R-:W-:-:S04]  /*19f0*/  SHF.L.U32 R0, R0, 0x1f, RZ ;  /* 0x0000001f00007819 */ /* 0x000fc800000006ff */
[----:B------:R0:W1:Y:S01]  /*1a00*/  SYNCS.PHASECHK.TRANS64.TRYWAIT P1, [R3+URZ], R0 ;  /* 0x00000000030075a7 */ /* 0x000062000802017f */
[----:B------:R-:W-:Y:S05]  /*1a10*/  @!P0 BRA `(.L_x_23) ;  /* 0x0000000000048947 */ /* 0x000fea0003800000 */
[----:B------:R-:W-:Y:S01]  /*1a20*/  BPT.TRAP 0x1 ;  /* 0x000000040000795c */ /* 0x000fe20000300000 */
.L_x_23:
[----:B------:R-:W-:-:S05]  /*1a30*/  IMAD.U32 R4, RZ, RZ, UR42 ;  /* 0x0000002aff047e24 */ /* 0x000fca000f8e00ff */
[----:B------:R-:W-:Y:S01]  /*1a40*/  ISETP.GE.AND P2, PT, R4, 0x1, PT ;  /* 0x000000010400780c */ /* 0x000fe20003f46270 */
[----:B-1----:R-:W-:-:S12]  /*1a50*/  @P1 BRA `(.L_x_24) ;  /* 0x0000000000081947 */ /* 0x002fd80003800000 */
[----:B------:R-:W1:Y:S02]  /*1a60*/  SYNCS.PHASECHK.TRANS64.TRYWAIT P1, [R3+URZ], R0 ;  /* 0x00000000030075a7 */ /* 0x000e64000802017f */
[----:B-1----:R-:W-:Y:S05]  /*1a70*/  @!P1 BRA `(.L_x_25) ;  /* 0x0000005400dc9947 */ /* 0x002fea0003800000 */
.L_x_24:
[----:B------:R-:W-:Y:S05]  /*1a80*/  WARPSYNC.ALL ;  /* 0x0000000000007948 */ /* 0x000fea0003800000 */
[----:B------:R-:W-:Y:S01]  /*1a90*/  UIADD3 UR4, UR41, 0x180, URZ ;  /* 0x0000018029047890 */ /* 0x000fe2000fffe03f */
[----:B------:R-:W-:Y:S01]  /*1aa0*/  WARPGROUP.ARRIVE ;  /* 0x00000000000079c5 */ /* 0x000fe20000000000 */
[----:B------:R-:W-:Y:S02]  /*1ab0*/  UIADD3 UR5, UR41, 0x12180, URZ ;  /* 0x0001218029057890 */ /* 0x000fe4000fffe03f */
[----:B------:R-:W-:Y:S02]  /*1ac0*/  USHF.R.U32.HI UR4, URZ, 0x4, UR4 ;  /* 0x000000043f047899 */ /* 0x000fe40008011604 */
[----:B------:R-:W-:-:S02]  /*1ad0*/  USHF.R.U32.HI UR5, URZ, 0x4, UR5 ;  /* 0x000000043f057899 */ /* 0x000fc40008011605 */
[----:B------:R-:W-:Y:S02]  /*1ae0*/  ULOP3.LUT UR4, UR4, 0x3fff, URZ, 0xc0, !UPT ;  /* 0x00003fff04047892 */ /* 0x000fe4000f8ec03f */
[----:B------:R-:W-:Y:S02]  /*1af0*/  ULOP3.LUT UR5, UR5, 0x3fff, URZ, 0xc0, !UPT ;  /* 0x00003fff05057892 */ /* 0x000fe4000f8ec03f */
[----:B------:R-:W-:Y:S02]  /*1b00*/  ULOP3.LUT UR8, UR4, 0x10000, URZ, 0xfc, !UPT ;  /* 0x0001000004087892 */ /* 0x000fe4000f8efc3f */
[----:B------:R-:W-:Y:S02]  /*1b10*/  ULOP3.LUT UR9, UR5, 0x10000, URZ, 0xfc, !UPT ;  /* 0x0001000005097892 */ /* 0x000fe4000f8efc3f */
[----:B------:R-:W-:Y:S02]  /*1b20*/  ULEA UR10, UR38, UR8, 0x9 ;  /* 0x00000008260a7291 */ /* 0x000fe4000f8e483f */
[----:B------:R-:W-:Y:S01]  /*1b30*/  ULEA UR11, UR38, UR9, 0xa ;  /* 0x00000009260b7291 */ /* 0x000fe2000f8e503f */
[----:B------:R-:W-:Y:S01]  /*1b40*/  UMOV UR5, 0x40000040 ;  /* 0x4000004000057882 */ /* 0x000fe20000000000 */
[----:B------:R-:W-:-:S03]  /*1b50*/  UMOV UR7, 0x40000040 ;  /* 0x4000004000077882 */ /* 0x000fc60000000000 */
[----:B------:R-:W-:Y:S02]  /*1b60*/  UMOV UR4, UR10 ;  /* 0x0000000a00047c82 */ /* 0x000fe40008000000 */
[----:B------:R-:W-:Y:S02]  /*1b70*/  UMOV UR6, UR11 ;  /* 0x0000000b00067c82 */ /* 0x000fe40008000000 */
[----:B------:R-:W-:Y:S01]  /*1b80*/  IGMMA.64x128x32.S8.S8 R24, gdesc[UR4], RZ, !UPT, gsb0 ;  /* 0x03600000041879f1 */ /* 0x000fe2000c0410ff */
[----:B------:R-:W-:Y:S02]  /*1b90*/  UIADD3 UR4, UR10, 0x2, URZ ;  /* 0x000000020a047890 */ /* 0x000fe4000fffe03f */
[----:B------:R-:W-:Y:S01]  /*1ba0*/  UIADD3 UR6, UR11, 0x2, URZ ;  /* 0x000000020b067890 */ /* 0x000fe2000fffe03f */
[----:B------:R-:W-:Y:S01]  /*1bb0*/  UMOV UR5, 0x40000040 ;  /* 0x4000004000057882 */ /* 0x000fe20000000000 */
[----:B------:R-:W-:Y:S01]  /*1bc0*/  UMOV UR7, 0x40000040 ;  /* 0x4000004000077882 */ /* 0x000fe20000000000 */
[----:B------:R-:W-:-:S02]  /*1bd0*/  WARPGROUP.DEPBAR.LE gsb0, 0x0 ;  /* 0x00008000000079c5 */ /* 0x000fc40000010000 */
[----:B------:R-:W-:-:S06]  /*1be0*/  WARPGROUP.ARRIVE ;  /* 0x00000000000079c5 */ /* 0x000fcc0000000000 */
[----:B------:R-:W-:Y:S01]  /*1bf0*/  IGMMA.64x128x32.S8.S8 R24, gdesc[UR4], R24, gsb0 ;  /* 0x03600000041879f1 */ /* 0x000fe20008041018 */
[----:B------:R-:W-:Y:S02]  /*1c00*/  UIADD3 UR4, UR10, 0x4, URZ ;  /* 0x000000040a047890 */ /* 0x000fe4000fffe03f */
[----:B------:R-:W-:Y:S01]  /*1c10*/  UIADD3 UR6, UR11, 0x4, URZ ;  /* 0x000000040b067890 */ /* 0x000fe2000fffe03f */
[----:B------:R-:W-:Y:S01]  /*1c20*/  UMOV UR5, 0x40000040 ;  /* 0x4000004000057882 */ /* 0x000fe20000000000 */
[----:B------:R-:W-:Y:S01]  /*1c30*/  UMOV UR7, 0x40000040 ;  /* 0x4000004000077882 */ /* 0x000fe20000000000 */
[----:B------:R-:W-:Y:S02]  /*1c40*/  WARPGROUP.DEPBAR.LE gsb0, 0x0 ;  /* 0x00008000000079c5 */ /* 0x000fe40000010000 */
        /* <DEDUP_REMOVED lines=8> */
[----:B------:R-:W-:Y:S03]  /*1cd0*/  IGMMA.64x128x32.S8.S8 R24, gdesc[UR4], R24, gsb0 ;  /* 0x03600000041879f1 */ /* 0x000fe60008041018 */
[----:B------:R-:W-:Y:S02]  /*1ce0*/  WARPGROUP.DEPBAR.LE gsb0, 0x0 ;  /* 0x00008000000079c5 */ /* 0x000fe40000010000 */
[----:B------:R-:W-:Y:S05]  /*1cf0*/  @!P2 BRA `(.L_x_26) ;  /* 0x000000040014a947 */ /* 0x000fea0003800000 */
[----:B------:R-:W-:Y:S01]  /*1d00*/  UIADD3 UR4, UR38, 0x1, URZ ;  /* 0x0000000126047890 */ /* 0x000fe2000fffe03f */
[----:B01----:R-:W-:Y:S02]  /*1d10*/  IMAD.U32 R0, RZ, RZ, UR42 ;  /* 0x0000002aff007e24 */ /* 0x003fe4000f8e00ff */
[----:B------:R-:W-:Y:S01]  /*1d20*/  IMAD.U32 R3, RZ, RZ, UR38 ;  /* 0x00000026ff037e24 */ /* 0x000fe2000f8e00ff */
[----:B------:R-:W-:-:S04]  /*1d30*/  UISETP.NE.AND UP0, UPT, UR4, 0x9, UPT ;  /* 0x000000090400788c */ /* 0x000fc8000bf05270 */
[----:B------:R-:W-:Y:S02]  /*1d40*/  USEL UR5, URZ, 0x1, UP0 ;  /* 0x000000013f057887 */ /* 0x000fe40008000000 */
[----:B------:R-:W-:Y:S02]  /*1d50*/  USEL UR10, UR4, URZ, UP0 ;  /* 0x0000003f040a7287 */ /* 0x000fe40008000000 */
[----:B------:R-:W-:-:S06]  /*1d60*/  ULOP3.LUT UR5, UR39, UR5, URZ, 0x3c, !UPT ;  /* 0x0000000527057292 */ /* 0x000fcc000f8e3c3f */
[----:B------:R-:W-:-:S07]  /*1d70*/  IMAD.U32 R6, RZ, RZ, UR5 ;  /* 0x00000005ff067e24 */ /* 0x000fce000f8e00ff */
.L_x_33:
[----:B------:R-:W-:Y:S05]  /*1d80*/  @!P0 BRA `(.L_x_27) ;  /* 0x0000000000048947 */ /* 0x000fea0003800000 */
[----:B------:R-:W-:Y:S01]  /*1d90*/  BPT.TRAP 0x1 ;  /* 0x000000040000795c */ /* 0x000fe20000300000 */
.L_x_27:
[----:B------:R-:W-:Y:S01]  /*1da0*/  ULEA UR4, UR10, UR41, 0x3 ;  /* 0x000000290a047291 */ /* 0x000fe2000f8e183f */
[----:B------:R-:W-:-:S08]  /*1db0*/  SHF.L.U32 R4, R6, 0x1f, RZ ;  /* 0x0000001f06047819 */ /* 0x000fd000000006ff */
[----:B------:R0:W1:Y:S01]  /*1dc0*/  SYNCS.PHASECHK.TRANS64.TRYWAIT P1, [UR4], R4 ;  /* 0x00000004ff0075a7 */ /* 0x0000620008020144 */
[----:B------:R-:W-:Y:S05]  /*1dd0*/  @!P0 BRA `(.L_x_28) ;  /* 0x0000000000048947 */ /* 0x000fea0003800000 */
[----:B------:R-:W-:Y:S01]  /*1de0*/  BPT.TRAP 0x1 ;  /* 0x000000040000795c */ /* 0x000fe20000300000 */
.L_x_28:
[----:B-1----:R-:W-:Y:S05]  /*1df0*/  @P1 BRA `(.L_x_29) ;  /* 0x0000000000081947 */ /* 0x002fea0003800000 */
[----:B------:R-:W1:Y:S02]  /*1e00*/  SYNCS.PHASECHK.TRANS64.TRYWAIT P1, [UR4], R4 ;  /* 0x00000004ff0075a7 */ /* 0x000e640008020144 */
[----:B-1----:R-:W-:Y:S05]  /*1e10*/  @!P1 BRA `(.L_x_30) ;  /* 0x0000005400089947 */ /* 0x002fea0003800000 */
.L_x_29:
[----:B------:R-:W-:Y:S01]  /*1e20*/  ULEA UR11, UR10, UR8, 0x9 ;  /* 0x000000080a0b7291 */ /* 0x000fe2000f8e483f */
[----:B------:R-:W-:Y:S01]  /*1e30*/  WARPGROUP.ARRIVE ;  /* 0x00000000000079c5 */ /* 0x000fe20000000000 */
[----:B------:R-:W-:Y:S01]  /*1e40*/  ULEA UR12, UR10, UR9, 0xa ;  /* 0x000000090a0c7291 */ /* 0x000fe2000f8e503f */
[----:B------:R-:W-:Y:S01]  /*1e50*/  UMOV UR5, 0x40000040 ;  /* 0x4000004000057882 */ /* 0x000fe20000000000 */
[----:B------:R-:W-:-:S03]  /*1e60*/  UMOV UR7, 0x40000040 ;  /* 0x4000004000077882 */ /* 0x000fc60000000000 */
[----:B------:R-:W-:Y:S02]  /*1e70*/  UMOV UR4, UR11 ;  /* 0x0000000b00047c82 */ /* 0x000fe40008000000 */
[----:B------:R-:W-:Y:S02]  /*1e80*/  UMOV UR6, UR12 ;  /* 0x0000000c00067c82 */ /* 0x000fe40008000000 */
[----:B------:R-:W-:Y:S01]  /*1e90*/  IGMMA.64x128x32.S8.S8 R24, gdesc[UR4], R24, gsb0 ;  /* 0x03600000041879f1 */ /* 0x000fe20008041018 */
        /* <DEDUP_REMOVED lines=23> */
[----:B------:R-:W-:Y:S01]  /*2010*/  BPT.TRAP 0x1 ;  /* 0x000000040000795c */ /* 0x000fe20000300000 */
.L_x_31:
[----:B------:R-:W-:-:S13]  /*2020*/  ISETP.NE.AND P1, PT, R89, RZ, PT ;  /* 0x000000ff5900720c */ /* 0x000fda0003f25270 */
[----:B01----:R-:W-:-:S05]  /*2030*/  @P1 LEA R4, R3, UR41, 0x3 ;  /* 0x0000002903041c11 */ /* 0x003fca000f8e18ff */
[----:B------:R-:W-:-:S05]  /*2040*/  @P1 VIADD R5, R4, 0x48 ;  /* 0x0000004804051836 */ /* 0x000fca0000000000 */
[----:B------:R-:W-:-:S04]  /*2050*/  @P1 PRMT R5, R88, 0x654, R5 ;  /* 0x0000065458051816 */ /* 0x000fc80000000005 */
[----:B------:R0:W-:Y:S01]  /*2060*/  @P1 SYNCS.ARRIVE.TRANS64.RED.A1T0 RZ, [R5+URZ], RZ ;  /* 0x000000ff05ff19a7 */ /* 0x0001e2000810043f */
[----:B------:R-:W-:-:S13]  /*2070*/  ISETP.GT.U32.AND P1, PT, R23, 0x1, PT ;  /* 0x000000011700780c */ /* 0x000fda0003f24070 */
[----:B0-----:R-:W-:Y:S05]  /*2080*/  @P1 BRA `(.L_x_32) ;  /* 0x0000000000041947 */ /* 0x001fea0003800000 */
[----:B------:R-:W-:Y:S01]  /*2090*/  BPT.TRAP 0x1 ;  /* 0x000000040000795c */ /* 0x000fe20000300000 */
.L_x_32:
[----:B------:R-:W-:Y:S01]  /*20a0*/  UIADD3 UR10, UR10, 0x1, URZ ;  /* 0x000000010a0a7890 */ /* 0x000fe2000fffe03f */
[C---:B------:R-:W-:Y:S01]  /*20b0*/  ISETP.GT.AND P2, PT, R0.reuse, 0x1, PT ;  /* 0x000000010000780c */ /* 0x040fe20003f44270 */
[----:B------:R-:W-:Y:S02]  /*20c0*/  VIADD R3, R3, 0x1 ;  /* 0x0000000103037836 */ /* 0x000fe40000000000 */
[----:B------:R-:W-:Y:S01]  /*20d0*/  UISETP.NE.AND UP0, UPT, UR10, 0x9, UPT ;  /* 0x000000090a00788c */ /* 0x000fe2000bf05270 */
[----:B------:R-:W-:Y:S02]  /*20e0*/  VIADD R0, R0, 0xffffffff ;  /* 0xffffffff00007836 */ /* 0x000fe40000000000 */
[C---:B------:R-:W-:Y:S01]  /*20f0*/  ISETP.NE.AND P1, PT, R3.reuse, 0x9, PT ;  /* 0x000000090300780c */ /* 0x040fe20003f25270 */
[----:B------:R-:W-:Y:S02]  /*2100*/  USEL UR4, URZ, 0x1, UP0 ;  /* 0x000000013f047887 */ /* 0x000fe40008000000 */
[----:B------:R-:W-:Y:S01]  /*2110*/  USEL UR10, UR10, URZ, UP0 ;  /* 0x0000003f0a0a7287 */ /* 0x000fe20008000000 */
[----:B------:R-:W-:-:S03]  /*2120*/  SEL R3, R3, RZ, P1 ;  /* 0x000000ff03037207 */ /* 0x000fc60000800000 */
[----:B------:R-:W-:Y:S01]  /*2130*/  LOP3.LUT R6, R6, UR4, RZ, 0x3c, !PT ;  /* 0x0000000406067c12 */ /* 0x000fe2000f8e3cff */
[----:B------:R-:W-:Y:S07]  /*2140*/  @P2 BRA `(.L_x_33) ;  /* 0xfffffffc000c2947 */ /* 0x000fee000383ffff */
.L_x_26:
[----:B01----:R-:W0:Y:S01]  /*2150*/  LDC R0, c[0x0][0x28c] ;  /* 0x0000a300ff007b82 */ /* 0x003e220000000800 */
[----:B------:R-:W-:-:S04]  /*2160*/  IMAD.U32 R3, RZ, RZ, UR47 ;  /* 0x0000002fff037e24 */ /* 0x000fc8000f8e00ff */
[----:B------:R1:W-:Y:S01]  /*2170*/  SYNCS.ARRIVE.TRANS64.A1T0 RZ, [R3+UR46], RZ ;  /* 0x000000ff03ff79a7 */ /* 0x0003e2000810002e */
[----:B0-----:R-:W-:-:S13]  /*2180*/  ISETP.GE.AND P1, PT, R0, 0x1, PT ;  /* 0x000000010000780c */ /* 0x001fda0003f26270 */
[----:B-1----:R-:W-:Y:S05]  /*2190*/  @!P1 BRA `(.L_x_34) ;  /* 0x0000000000449947 */ /* 0x002fea0003800000 */
[----:B------:R-:W-:Y:S05]  /*21a0*/  @!P0 BRA `(.L_x_35) ;  /* 0x0000000000048947 */ /* 0x000fea0003800000 */
[----:B------:R-:W-:Y:S01]  /*21b0*/  BPT.TRAP 0x1 ;  /* 0x000000040000795c */ /* 0x000fe20000300000 */
.L_x_35:
[----:B------:R-:W-:-:S13]  /*21c0*/  ISETP.NE.AND P0, PT, R89, RZ, PT ;  /* 0x000000ff5900720c */ /* 0x000fda0003f05270 */
[----:B------:R-:W-:-:S05]  /*21d0*/  VOTEU.ANY UP0, P0 ;  /* 0x00000000003f7886 */ /* 0x000fca0000000100 */
[----:B------:R-:W-:-:S06]  /*21e0*/  @UP0 UIADD3 UR4, UR38, UR42, URZ ;  /* 0x0000002a26040290 */ /* 0x000fcc000fffe03f */
[----:B------:R-:W-:Y:S02]  /*21f0*/  IMAD.U32 R4, RZ, RZ, UR4 ;  /* 0x00000004ff047e24 */ /* 0x000fe4000f8e00ff */
[----:B------:R-:W-:Y:S02]  /*2200*/  IMAD.U32 R3, RZ, RZ, UR4 ;  /* 0x00000004ff037e24 */ /* 0x000fe4000f8e00ff */
[----:B------:R-:W-:-:S05]  /*2210*/  @P0 IMAD.WIDE.U32 R4, R4, 0x38e38e39, RZ ;  /* 0x38e38e3904040825 */ /* 0x000fca00078e00ff */
[----:B------:R-:W-:-:S05]  /*2220*/  @P0 SHF.R.U32.HI R0, RZ, 0x1, R5 ;  /* 0x00000001ff000819 */ /* 0x000fca0000011605 */
[----:B------:R-:W-:-:S05]  /*2230*/  @P0 IMAD R0, R0, -0x9, R3 ;  /* 0xfffffff700000824 */ /* 0x000fca00078e0203 */
[----:B------:R-:W-:-:S05]  /*2240*/  @P0 LEA R0, R0, UR41, 0x3 ;  /* 0x0000002900000c11 */ /* 0x000fca000f8e18ff */
[----:B------:R-:W-:-:S05]  /*2250*/  @P0 VIADD R3, R0, 0x48 ;  /* 0x0000004800030836 */ /* 0x000fca0000000000 */
[----:B------:R-:W-:-:S04]  /*2260*/  @P0 PRMT R3, R88, 0x654, R3 ;  /* 0x0000065458030816 */ /* 0x000fc80000000003 */
[----:B------:R0:W-:Y:S01]  /*2270*/  @P0 SYNCS.ARRIVE.TRANS64.RED.A1T0 RZ, [R3+URZ], RZ ;  /* 0x000000ff03ff09a7 */ /* 0x0001e2000810043f */
[----:B------:R-:W-:-:S13]  /*2280*/  ISETP.GT.U32.AND P0, PT, R23, 0x1, PT ;  /* 0x000000011700780c */ /* 0x000fda0003f04070 */
[----:B0-----:R-:W-:Y:S05]  /*2290*/  @P0 BRA `(.L_x_34) ;  /* 0x0000000000040947 */ /* 0x001fea0003800000 */
[----:B------:R-:W-:Y:S01]  /*22a0*/  BPT.TRAP 0x1 ;  /* 0x000000040000795c */ /* 0x000fe20000300000 */
.L_x_34:
[----:B------:R-:W-:Y:S01]  /*22b0*/  SHF.L.U32 R3, R103, 0x1f, RZ ;  /* 0x0000001f67037819 */ /* 0x000fe200000006ff */
[----:B------:R-:W-:Y:S01]  /*22c0*/  UIADD3 UR38, UR38, UR45, URZ ;  /* 0x0000002d26267290 */ /* 0x000fe2000fffe03f */
[----:B------:R-:W-:Y:S01]  /*22d0*/  IMAD.SHL.U32 R0, R22, 0x40, RZ ;  /* 0x0000004016007824 */ /* 0x000fe200078e00ff */
[----:B------:R-:W-:Y:S01]  /*22e0*/  UISETP.GE.U32.AND UP1, UPT, UR45, 0x9, UPT ;  /* 0x000000092d00788c */ /* 0x000fe2000bf26070 */
[----:B------:R-:W0:Y:S01]  /*22f0*/  SYNCS.PHASECHK.TRANS64.TRYWAIT P0, [UR43+0x8], R3 ;  /* 0x00000803ff0075a7 */ /* 0x000e22000800016b */
[----:B------:R-:W-:-:S04]  /*2300*/  UISETP.GT.U32.AND UP0, UPT, UR38, 0x8, UPT ;  /* 0x000000082600788c */ /* 0x000fc8000bf04070 */
[----:B------:R-:W-:-:S04]  /*2310*/  UISETP.LT.U32.AND UP0, UPT, UR45, 0x9, UP0 ;  /* 0x000000092d00788c */ /* 0x000fc80008701070 */
[----:B------:R-:W-:Y:S02]  /*2320*/  USEL UR6, URZ, 0x1, !UP0 ;  /* 0x000000013f067887 */ /* 0x000fe4000c000000 */
[----:B------:R-:W-:Y:S02]  /*2330*/  @UP1 UIMAD.WIDE.U32 UR4, UR38, 0x38e38e39, URZ ;  /* 0x38e38e39260418a5 */ /* 0x000fe4000f8e003f */
[----:B------:R-:W-:Y:S02]  /*2340*/  ULOP3.LUT UR39, UR39, UR6, URZ, 0x3c, !UPT ;  /* 0x0000000627277292 */ /* 0x000fe4000f8e3c3f */
[----:B------:R-:W-:-:S04]  /*2350*/  @UP1 USHF.R.U32.HI UR4, URZ, 0x1, UR5 ;  /* 0x000000013f041899 */ /* 0x000fc80008011605 */
[----:B------:R-:W-:Y:S01]  /*2360*/  @UP1 ULOP3.LUT UR39, UR39, 0x1, UR4, 0x78, !UPT ;  /* 0x0000000127271892 */ /* 0x000fe2000f8e7804 */
[----:B0-----:R-:W-:Y:S11]  /*2370*/  @!P0 BRA `(.L_x_36) ;  /* 0x0000004c00c88947 */ /* 0x001ff60003800000 */
.L_x_199:
[----:B------:R-:W-:Y:S01]  /*2380*/  ULDC UR4, c[0x0][0x284] ;  /* 0x0000a10000047ab9 */ /* 0x000fe20000000800 */
[----:B------:R-:W-:Y:S01]  /*2390*/  IMAD.SHL.U32 R13, R19, 0x80, RZ ;  /* 0x00000080130d7824 */ /* 0x000fe200078e00ff */
[----:B------:R-:W-:Y:S01]  /*23a0*/  ISETP.GE.AND P0, PT, R0, UR4, PT ;  /* 0x0000000400007c0c */ /* 0x000fe2000bf06270 */
[----:B------:R-:W-:-:S03]  /*23b0*/  ULDC UR4, c[0x0][0x288] ;  /* 0x0000a20000047ab9 */ /* 0x000fc60000000800 */
[----:B------:R-:W-:-:S13]  /*23c0*/  ISETP.GE.OR P0, PT, R13, UR4, P0 ;  /* 0x000000040d007c0c */ /* 0x000fda0008706670 */
[----:B------:R-:W-:Y:S05]  /*23d0*/  @P0 BRA `(.L_x_37) ;  /* 0x0000003000c80947 */ /* 0x000fea0003800000 */
[----:B------:R-:W1:Y:S01]  /*23e0*/  LDC.64 R8, c[0x0][0x5c8] ;  /* 0x00017200ff087b82 */ /* 0x000e620000000a00 */
[----:B------:R-:W-:Y:S01]  /*23f0*/  SHF.R.S32.HI R11, RZ, 0x1f, R18 ;  /* 0x0000001fff0b7819 */ /* 0x000fe20000011412 */
[----:B------:R-:W-:Y:S01]  /*2400*/  ULDC.64 UR4, c[0x0][0x5d0] ;  /* 0x0001740000047ab9 */ /* 0x000fe20000000a00 */
[----:B------:R-:W-:Y:S01]  /*2410*/  SHF.R.S32.HI R10, RZ, 0x1f, R13 ;  /* 0x0000001fff0a7819 */ /* 0x000fe2000001140d */
[----:B0-----:R-:W-:Y:S01]  /*2420*/  IMAD.WIDE.U32 R4, R18, UR4, R94 ;  /* 0x0000000412047c25 */ /* 0x001fe2000f8e005e */
[----:B------:R-:W-:Y:S03]  /*2430*/  BSSY B0, `(.L_x_37) ;  /* 0x000032c000007945 */ /* 0x000fe60003800000 */
[----:B------:R-:W-:Y:S01]  /*2440*/  IMAD R3, R11, UR4, RZ ;  /* 0x000000040b037c24 */ /* 0x000fe2000f8e02ff */
[----:B------:R-:W-:Y:S01]  /*2450*/  IADD3 R4, P0, R13, R4, RZ ;  /* 0x000000040d047210 */ /* 0x000fe20007f1e0ff */
[----:B------:R-:W-:-:S04]  /*2460*/  IMAD.WIDE R14, R22, 0x40, R92 ;  /* 0x00000040160e7825 */ /* 0x000fc800078e025c */
[----:B------:R-:W-:Y:S01]  /*2470*/  IMAD R3, R18, UR5, R3 ;  /* 0x0000000512037c24 */ /* 0x000fe2000f8e0203 */
[----:B------:R-:W-:Y:S01]  /*2480*/  ULDC.64 UR4, c[0x0][0x5c0] ;  /* 0x0001700000047ab9 */ /* 0x000fe20000000a00 */
[----:B------:R-:W-:Y:S02]  /*2490*/  IMAD.IADD R20, R101, 0x1, -R0 ;  /* 0x0000000165147824 */ /* 0x000fe400078e0a00 */
[----:B------:R-:W-:Y:S01]  /*24a0*/  IMAD.IADD R19, R97, 0x1, -R13 ;  /* 0x0000000161137824 */ /* 0x000fe200078e0a0d */
[----:B------:R-:W-:Y:S01]  /*24b0*/  IADD3.X R5, R10, R5, R3, P0, !PT ;  /* 0x000000050a057210 */ /* 0x000fe200007fe403 */
[-C--:B-1----:R-:W-:Y:S02]  /*24c0*/  IMAD R3, R15, R8.reuse, RZ ;  /* 0x000000080f037224 */ /* 0x082fe400078e02ff */
[----:B------:R-:W-:-:S04]  /*24d0*/  IMAD.WIDE.U32 R4, R14, R8, R4 ;  /* 0x000000080e047225 */ /* 0x000fc800078e0004 */
[----:B------:R-:W-:Y:S01]  /*24e0*/  IMAD R3, R14, R9, R3 ;  /* 0x000000090e037224 */ /* 0x000fe200078e0203 */
[----:B------:R-:W-:-:S04]  /*24f0*/  IADD3 R4, P0, R4, UR4, RZ ;  /* 0x0000000404047c10 */ /* 0x000fc8000ff1e0ff */
[----:B------:R-:W-:Y:S02]  /*2500*/  IADD3.X R5, R5, UR5, R3, P0, !PT ;  /* 0x0000000505057c10 */ /* 0x000fe400087fe403 */
[----:B-----5:R-:W-:Y:S02]  /*2510*/  ISETP.NE.AND P0, PT, R91, RZ, PT ;  /* 0x000000ff5b00720c */ /* 0x020fe40003f05270 */
[----:B------:R-:W-:-:S04]  /*2520*/  LEA R6, P1, R8, R4, 0x3 ;  /* 0x0000000408067211 */ /* 0x000fc800078218ff */
[----:B------:R-:W-:-:S07]  /*2530*/  LEA.HI.X R7, R8, R5, R9, 0x3, P1 ;  /* 0x0000000508077211 */ /* 0x000fce00008f1c09 */
[----:B------:R-:W-:Y:S05]  /*2540*/  @!P0 BRA `(.L_x_38) ;  /* 0x0000002400608947 */ /* 0x000fea0003800000 */
[----:B------:R-:W0:Y:S01]  /*2550*/  LDC.64 R104, c[0x0][0x5b0] ;  /* 0x00016c00ff687b82 */ /* 0x000e220000000a00 */
[----:B------:R-:W-:Y:S01]  /*2560*/  ULDC.64 UR4, c[0x0][0x5b8] ;  /* 0x00016e0000047ab9 */ /* 0x000fe20000000a00 */
[----:B------:R-:W-:Y:S01]  /*2570*/  ISETP.GE.AND P1, PT, R20, 0x1, PT ;  /* 0x000000011400780c */ /* 0x000fe20003f26270 */
[C---:B------:R-:W-:Y:S01]  /*2580*/  IMAD.WIDE.U32 R8, R18.reuse, UR4, R94 ;  /* 0x0000000412087c25 */ /* 0x040fe2000f8e005e */
[----:B------:R-:W-:Y:S02]  /*2590*/  BSSY B1, `(.L_x_39) ;  /* 0x000000e000017945 */ /* 0x000fe40003800000 */
[----:B------:R-:W-:Y:S01]  /*25a0*/  ISETP.LT.OR P5, PT, R19, 0x1, !P1 ;  /* 0x000000011300780c */ /* 0x000fe20004fa1670 */
[----:B------:R-:W-:Y:S01]  /*25b0*/  IMAD R3, R11, UR4, RZ ;  /* 0x000000040b037c24 */ /* 0x000fe2000f8e02ff */
[----:B------:R-:W1:Y:S01]  /*25c0*/  LDC.64 R106, c[0x0][0x5a8] ;  /* 0x00016a00ff6a7b82 */ /* 0x000e620000000a00 */
[----:B------:R-:W-:Y:S02]  /*25d0*/  IADD3 R12, P0, R13, R8, RZ ;  /* 0x000000080d0c7210 */ /* 0x000fe40007f1e0ff */
[----:B------:R-:W-:-:S05]  /*25e0*/  IMAD R3, R18, UR5, R3 ;  /* 0x0000000512037c24 */ /* 0x000fca000f8e0203 */
[----:B------:R-:W-:Y:S01]  /*25f0*/  IADD3.X R13, R10, R9, R3, P0, !PT ;  /* 0x000000090a0d7210 */ /* 0x000fe200007fe403 */
[-C--:B0-----:R-:W-:Y:S02]  /*2600*/  IMAD R0, R15, R104.reuse, RZ ;  /* 0x000000680f007224 */ /* 0x081fe400078e02ff */
[----:B------:R-:W-:-:S04]  /*2610*/  IMAD.WIDE.U32 R8, R14, R104, R12 ;  /* 0x000000680e087225 */ /* 0x000fc800078e000c */
[----:B------:R-:W-:Y:S01]  /*2620*/  IMAD R21, R14, R105, R0 ;  /* 0x000000690e157224 */ /* 0x000fe200078e0200 */
[----:B-1----:R-:W-:-:S04]  /*2630*/  IADD3 R8, P0, R8, R106, RZ ;  /* 0x0000006a08087210 */ /* 0x002fc80007f1e0ff */
[----:B------:R-:W-:Y:S01]  /*2640*/  IADD3.X R9, R107, R9, R21, P0, !PT ;  /* 0x000000096b097210 */ /* 0x000fe200007fe415 */
[----:B------:R-:W-:Y:S08]  /*2650*/  @P5 BRA `(.L_x_40) ;  /* 0x0000000000045947 */ /* 0x000ff00003800000 */
[----:B------:R0:W5:Y:S02]  /*2660*/  LDG.E.U8 R102, desc[UR36][R8.64] ;  /* 0x0000002408667981 */ /* 0x000164000c1e1100 */
.L_x_40:
[----:B------:R-:W-:Y:S05]  /*2670*/  BSYNC B1 ;  /* 0x0000000000017941 */ /* 0x000fea0003800000 */
.L_x_39:
[----:B-----5:R-:W-:Y:S01]  /*2680*/  LOP3.LUT R0, R102, 0xffff, RZ, 0xc0, !PT ;  /* 0x0000ffff66007812 */ /* 0x020fe200078ec0ff */
[----:B------:R-:W-:Y:S01]  /*2690*/  IMAD.SHL.U32 R10, R104, 0x8, RZ ;  /* 0x00000008680a7824 */ /* 0x000fe200078e00ff */
[----:B------:R-:W-:Y:S01]  /*26a0*/  ISETP.LT.OR P2, PT, R19, 0x2, !P1 ;  /* 0x000000021300780c */ /* 0x000fe20004f41670 */
[----:B------:R-:W-:Y:S01]  /*26b0*/  BSSY B1, `(.L_x_41) ;  /* 0x000000e000017945 */ /* 0x000fe20003800000 */
[----:B------:R-:W-:Y:S02]  /*26c0*/  PRMT R0, R0, 0x8880, RZ ;  /* 0x0000888000007816 */ /* 0x000fe400000000ff */
[----:B------:R-:W-:Y:S02]  /*26d0*/  SHF.L.U64.HI R11, R104, 0x3, R105 ;  /* 0x00000003680b7819 */ /* 0x000fe40000010269 */
[----:B------:R-:W-:Y:S01]  /*26e0*/  ISETP.GE.AND P0, PT, R20, 0x9, PT ;  /* 0x000000091400780c */ /* 0x000fe20003f06270 */
[----:B------:R-:W-:Y:S02]  /*26f0*/  IMAD R3, R0, R91, RZ ;  /* 0x0000005b00037224 */ /* 0x000fe400078e02ff */
[----:B------:R-:W-:-:S04]  /*2700*/  IMAD.WIDE.U32 R10, R14, R104, R10 ;  /* 0x000000680e0a7225 */ /* 0x000fc800078e000a */
[----:B------:R-:W-:Y:S01]  /*2710*/  @!P5 IMAD R15, R24, R90, R3 ;  /* 0x0000005a180fd224 */ /* 0x000fe200078e0203 */
[----:B------:R-:W-:Y:S01]  /*2720*/  IADD3 R10, P3, P4, R12, R106, R10 ;  /* 0x0000006a0c0a7210 */ /* 0x000fe20007c7e00a */
[----:B------:R-:W-:-:S03]  /*2730*/  IMAD.IADD R14, R21, 0x1, R11 ;  /* 0x00000001150e7824 */ /* 0x000fc600078e020b */
[----:B------:R1:W-:Y:S01]  /*2740*/  @!P5 STG.E.U8 desc[UR36][R4.64], R15 ;  /* 0x0000000f0400d986 */ /* 0x0003e2000c101124 */
[----:B------:R-:W-:Y:S08]  /*2750*/  @P2 BRA `(.L_x_42) ;  /* 0x00000000000c2947 */ /* 0x000ff00003800000 */
[----:B------:R-:W2:Y:S02]  /*2760*/  LDG.E.U8 R102, desc[UR36][R8.64+0x1] ;  /* 0x0000012408667981 */ /* 0x000ea4000c1e1100 */
[----:B--2---:R-:W-:-:S05]  /*2770*/  PRMT R0, R102, 0x8880, RZ ;  /* 0x0000888066007816 */ /* 0x004fca00000000ff */
[----:B------:R-:W-:-:S07]  /*2780*/  IMAD R3, R0, R91, RZ ;  /* 0x0000005b00037224 */ /* 0x000fce00078e02ff */
.L_x_42:
[----:B------:R-:W-:Y:S05]  /*2790*/  BSYNC B1 ;  /* 0x0000000000017941 */ /* 0x000fea0003800000 */
.L_x_41:
[----:B------:R-:W-:Y:S01]  /*27a0*/  ISETP.LT.OR P5, PT, R19, 0x1, !P0 ;  /* 0x000000011300780c */ /* 0x000fe200047a1670 */
[----:B------:R-:W-:Y:S01]  /*27b0*/  @!P2 IMAD R25, R25, R90, R3 ;  /* 0x0000005a1919a224 */ /* 0x000fe200078e0203 */
[----:B------:R-:W-:Y:S01]  /*27c0*/  BSSY B1, `(.L_x_43) ;  /* 0x000000a000017945 */ /* 0x000fe20003800000 */
[----:B------:R-:W-:Y:S02]  /*27d0*/  IADD3.X R11, R13, R107, R14, P3, P4 ;  /* 0x0000006b0d0b7210 */ /* 0x000fe40001fe840e */
[C---:B------:R-:W-:Y:S01]  /*27e0*/  ISETP.LT.OR P3, PT, R19.reuse, 0x2, !P0 ;  /* 0x000000021300780c */ /* 0x040fe20004761670 */
[----:B------:R2:W-:Y:S01]  /*27f0*/  @!P2 STG.E.U8 desc[UR36][R4.64+0x1], R25 ;  /* 0x000001190400a986 */ /* 0x0005e2000c101124 */
[C---:B------:R-:W-:Y:S02]  /*2800*/  ISETP.LT.OR P4, PT, R19.reuse, 0x9, !P1 ;  /* 0x000000091300780c */ /* 0x040fe40004f81670 */
[----:B------:R-:W-:-:S04]  /*2810*/  ISETP.LT.OR P2, PT, R19, 0xa, !P1 ;  /* 0x0000000a1300780c */ /* 0x000fc80004f41670 */
[----:B------:R-:W-:Y:S09]  /*2820*/  @P5 BRA `(.L_x_44) ;  /* 0x00000000000c5947 */ /* 0x000ff20003800000 */
[----:B------:R-:W3:Y:S02]  /*2830*/  LDG.E.U8 R102, desc[UR36][R10.64] ;  /* 0x000000240a667981 */ /* 0x000ee4000c1e1100 */
[----:B---3--:R-:W-:-:S05]  /*2840*/  PRMT R0, R102, 0x8880, RZ ;  /* 0x0000888066007816 */ /* 0x008fca00000000ff */
[----:B------:R-:W-:-:S07]  /*2850*/  IMAD R3, R0, R91, RZ ;  /* 0x0000005b00037224 */ /* 0x000fce00078e02ff */
.L_x_44:
[----:B------:R-:W-:Y:S05]  /*2860*/  BSYNC B1 ;  /* 0x0000000000017941 */ /* 0x000fea0003800000 */
.L_x_43:
[----:B------:R-:W-:Y:S01]  /*2870*/  @!P5 IMAD R13, R26, R90, R3 ;  /* 0x0000005a1a0dd224 */ /* 0x000fe200078e0203 */
[----:B------:R-:W-:Y:S04]  /*2880*/  BSSY B1, `(.L_x_45) ;  /* 0x0000006000017945 */ /* 0x000fe80003800000 */
[----:B------:R3:W-:Y:S01]  /*2890*/  @!P5 STG.E.U8 desc[UR36][R6.64], R13 ;  /* 0x0000000d0600d986 */ /* 0x0007e2000c101124 */
[----:B------:R-:W-:Y:S05]  /*28a0*/  @P3 BRA `(.L_x_46) ;  /* 0x00000000000c3947 */ /* 0x000fea0003800000 */
[----:B------:R-:W4:Y:S02]  /*28b0*/  LDG.E.U8 R102, desc[UR36][R10.64+0x1] ;  /* 0x000001240a667981 */ /* 0x000f24000c1e1100 */
[----:B----4-:R-:W-:-:S05]  /*28c0*/  PRMT R0, R102, 0x8880, RZ ;  /* 0x0000888066007816 */ /* 0x010fca00000000ff */
[----:B------:R-:W-:-:S07]  /*28d0*/  IMAD R3, R0, R91, RZ ;  /* 0x0000005b00037224 */ /* 0x000fce00078e02ff */
.L_x_46:
[----:B------:R-:W-:Y:S05]  /*28e0*/  BSYNC B1 ;  /* 0x0000000000017941 */ /* 0x000fea0003800000 */
.L_x_45:
[----:B------:R-:W-:Y:S01]  /*28f0*/  @!P3 IMAD R27, R27, R90, R3 ;  /* 0x0000005a1b1bb224 */ /* 0x000fe200078e0203 */
[----:B------:R-:W-:Y:S04]  /*2900*/  BSSY B1, `(.L_x_47) ;  /* 0x0000006000017945 */ /* 0x000fe80003800000 */
[----:B------:R4:W-:Y:S01]  /*2910*/  @!P3 STG.E.U8 desc[UR36][R6.64+0x1], R27 ;  /* 0x0000011b0600b986 */ /* 0x0009e2000c101124 */
[----:B------:R-:W-:Y:S05]  /*2920*/  @P4 BRA `(.L_x_48) ;  /* 0x00000000000c4947 */ /* 0x000fea0003800000 */
[----:B------:R-:W5:Y:S02]  /*2930*/  LDG.E.U8 R102, desc[UR36][R8.64+0x8] ;  /* 0x0000082408667981 */ /* 0x000f64000c1e1100 */
[----:B-----5:R-:W-:-:S05]  /*2940*/  PRMT R0, R102, 0x8880, RZ ;  /* 0x0000888066007816 */ /* 0x020fca00000000ff */
[----:B------:R-:W-:-:S07]  /*2950*/  IMAD R3, R0, R91, RZ ;  /* 0x0000005b00037224 */ /* 0x000fce00078e02ff */
.L_x_48:
[----:B------:R-:W-:Y:S05]  /*2960*/  BSYNC B1 ;  /* 0x0000000000017941 */ /* 0x000fea0003800000 */
.L_x_47:
[----:B---3--:R-:W-:Y:S01]  /*2970*/  @!P4 IMAD R13, R28, R90, R3 ;  /* 0x0000005a1c0dc224 */ /* 0x008fe200078e0203 */
[----:B------:R-:W-:Y:S04]  /*2980*/  BSSY B1, `(.L_x_49) ;  /* 0x0000006000017945 */ /* 0x000fe80003800000 */
[----:B------:R3:W-:Y:S01]  /*2990*/  @!P4 STG.E.U8 desc[UR36][R4.64+0x8], R13 ;  /* 0x0000080d0400c986 */ /* 0x0007e2000c101124 */
[----:B------:R-:W-:Y:S05]  /*29a0*/  @P2 BRA `(.L_x_50) ;  /* 0x00000000000c2947 */ /* 0x000fea0003800000 */
[----:B------:R-:W5:Y:S02]  /*29b0*/  LDG.E.U8 R102, desc[UR36][R8.64+0x9] ;  /* 0x0000092408667981 */ /* 0x000f64000c1e1100 */
[----:B-----5:R-:W-:-:S05]  /*29c0*/  PRMT R0, R102, 0x8880, RZ ;  /* 0x0000888066007816 */ /* 0x020fca00000000ff */
[----:B------:R-:W-:-:S07]  /*29d0*/  IMAD R3, R0, R91, RZ ;  /* 0x0000005b00037224 */ /* 0x000fce00078e02ff */
.L_x_50:
[----:B------:R-:W-:Y:S05]  /*29e0*/  BSYNC B1 ;  /* 0x0000000000017941 */ /* 0x000fea0003800000 */
.L_x_49:
[----:B------:R-:W-:Y:S01]  /*29f0*/  ISETP.LT.OR P4, PT, R19, 0x9, !P0 ;  /* 0x000000091300780c */ /* 0x000fe20004781670 */
[----:B------:R-:W-:Y:S01]  /*2a00*/  @!P2 IMAD R29, R29, R90, R3 ;  /* 0x0000005a1d1da224 */ /* 0x000fe200078e0203 */
[----:B------:R-:W-:Y:S01]  /*2a10*/  BSSY B1, `(.L_x_51) ;  /* 0x0000009000017945 */ /* 0x000fe20003800000 */
[C---:B------:R-:W-:Y:S02]  /*2a20*/  ISETP.LT.OR P3, PT, R19.reuse, 0xa, !P0 ;  /* 0x0000000a1300780c */ /* 0x040fe40004761670 */
[C---:B------:R-:W-:Y:S01]  /*2a30*/  ISETP.LT.OR P5, PT, R19.reuse, 0x11, !P1 ;  /* 0x000000111300780c */ /* 0x040fe20004fa1670 */
[----:B------:R0:W-:Y:S01]  /*2a40*/  @!P2 STG.E.U8 desc[UR36][R4.64+0x9], R29 ;  /* 0x0000091d0400a986 */ /* 0x0001e2000c101124 */
[----:B------:R-:W-:-:S06]  /*2a50*/  ISETP.LT.OR P2, PT, R19, 0x12, !P1 ;  /* 0x000000121300780c */ /* 0x000fcc0004f41670 */
[----:B------:R-:W-:Y:S07]  /*2a60*/  @P4 BRA `(.L_x_52) ;  /* 0x00000000000c4947 */ /* 0x000fee0003800000 */
[----:B------:R-:W5:Y:S02]  /*2a70*/  LDG.E.U8 R102, desc[UR36][R10.64+0x8] ;  /* 0x000008240a667981 */ /* 0x000f64000c1e1100 */
[----:B-----5:R-:W-:-:S05]  /*2a80*/  PRMT R0, R102, 0x8880, RZ ;  /* 0x0000888066007816 */ /* 0x020fca00000000ff */
[----:B------:R-:W-:-:S07]  /*2a90*/  IMAD R3, R0, R91, RZ ;  /* 0x0000005b00037224 */ /* 0x000fce00078e02ff */
.L_x_52:
[----:B------:R-:W-:Y:S05]  /*2aa0*/  BSYNC B1 ;  /* 0x0000000000017941 */ /* 0x000fea0003800000 */
.L_x_51:
[----:B---3--:R-:W-:Y:S01]  /*2ab0*/  @!P4 IMAD R13, R30, R90, R3 ;  /* 0x0000005a1e0dc224 */ /* 0x008fe200078e0203 */
[----:B------:R-:W-:Y:S04]  /*2ac0*/  BSSY B1, `(.L_x_53) ;  /* 0x0000006000017945 */ /* 0x000fe80003800000 */
[----:B------:R3:W-:Y:S01]  /*2ad0*/  @!P4 STG.E.U8 desc[UR36][R6.64+0x8], R13 ;  /* 0x0000080d0600c986 */ /* 0x0007e2000c101124 */
[----:B------:R-:W-:Y:S05]  /*2ae0*/  @P3 BRA `(.L_x_54) ;  /* 0x00000000000c3947 */ /* 0x000fea0003800000 */
[----:B------:R-:W5:Y:S02]  /*2af0*/  LDG.E.U8 R102, desc[UR36][R10.64+0x9] ;  /* 0x000009240a667981 */ /* 0x000f64000c1e1100 */
[----:B-----5:R-:W-:-:S05]  /*2b00*/  PRMT R0, R102, 0x8880, RZ ;  /* 0x0000888066007816 */ /* 0x020fca00000000ff */
[----:B------:R-:W-:-:S07]  /*2b10*/  IMAD R3, R0, R91, RZ ;  /* 0x0000005b00037224 */ /* 0x000fce00078e02ff */
.L_x_54:
[----:B------:R-:W-:Y:S05]  /*2b20*/  BSYNC B1 ;  /* 0x0000000000017941 */ /* 0x000fea0003800000 */
.L_x_53:
[----:B------:R-:W-:Y:S01]  /*2b30*/  @!P3 IMAD R31, R31, R90, R3 ;  /* 0x0000005a1f1fb224 */ /* 0x000fe200078e0203 */
[----:B------:R-:W-:Y:S04]  /*2b40*/  BSSY B1, `(.L_x_55) ;  /* 0x0000006000017945 */ /* 0x000fe80003800000 */
[----:B------:R0:W-:Y:S01]  /*2b50*/  @!P3 STG.E.U8 desc[UR36][R6.64+0x9], R31 ;  /* 0x0000091f0600b986 */ /* 0x0001e2000c101124 */
[----:B------:R-:W-:Y:S05]  /*2b60*/  @P5 BRA `(.L_x_56) ;  /* 0x00000000000c5947 */ /* 0x000fea0003800000 */
[----:B------:R-:W5:Y:S02]  /*2b70*/  LDG.E.U8 R102, desc[UR36][R8.64+0x10] ;  /* 0x0000102408667981 */ /* 0x000f64000c1e1100 */
[----:B-----5:R-:W-:-:S05]  /*2b80*/  PRMT R0, R102, 0x8880, RZ ;  /* 0x0000888066007816 */ /* 0x020fca00000000ff */
[----:B------:R-:W-:-:S07]  /*2b90*/  IMAD R3, R0, R91, RZ ;  /* 0x0000005b00037224 */ /* 0x000fce00078e02ff */
.L_x_56:
[----:B------:R-:W-:Y:S05]  /*2ba0*/  BSYNC B1 ;  /* 0x0000000000017941 */ /* 0x000fea0003800000 */
.L_x_55:
[----:B---3--:R-:W-:Y:S01]  /*2bb0*/  @!P5 IMAD R13, R32, R90, R3 ;  /* 0x0000005a200dd224 */ /* 0x008fe200078e0203 */
[----:B------:R-:W-:Y:S04]  /*2bc0*/  BSSY B1, `(.L_x_57) ;  /* 0x0000006000017945 */ /* 0x000fe80003800000 */
[----:B------:R3:W-:Y:S01]  /*2bd0*/  @!P5 STG.E.U8 desc[UR36][R4.64+0x10], R13 ;  /* 0x0000100d0400d986 */ /* 0x0007e2000c101124 */
[----:B------:R-:W-:Y:S05]  /*2be0*/  @P2 BRA `(.L_x_58) ;  /* 0x00000000000c2947 */ /* 0x000fea0003800000 */
[----:B------:R-:W5:Y:S02]  /*2bf0*/  LDG.E.U8 R102, desc[UR36][R8.64+0x11] ;  /* 0x0000112408667981 */ /* 0x000f64000c1e1100 */
[----:B-----5:R-:W-:-:S05]  /*2c00*/  PRMT R0, R102, 0x8880, RZ ;  /* 0x0000888066007816 */ /* 0x020fca00000000ff */
[----:B------:R-:W-:-:S07]  /*2c10*/  IMAD R3, R0, R91, RZ ;  /* 0x0000005b00037224 */ /* 0x000fce00078e02ff */
.L_x_58:
[----:B------:R-:W-:Y:S05]  /*2c20*/  BSYNC B1 ;  /* 0x0000000000017941 */ /* 0x000fea0003800000 */
.L_x_57:
        /* <DEDUP_REMOVED lines=11> */
.L_x_60:
[----:B------:R-:W-:Y:S05]  /*2ce0*/  BSYNC B1 ;  /* 0x0000000000017941 */ /* 0x000fea0003800000 */
.L_x_59:
[----:B---3--:R-:W-:Y:S01]  /*2cf0*/  @!P4 IMAD R13, R34, R90, R3 ;  /* 0x0000005a220dc224 */ /* 0x008fe200078e0203 */
[----:B------:R-:W-:Y:S04]  /*2d00*/  BSSY B1, `(.L_x_61) ;  /* 0x0000006000017945 */ /* 0x000fe80003800000 */
[----:B------:R3:W-:Y:S01]  /*2d10*/  @!P4 STG.E.U8 desc[UR36][R6.64+0x10], R13 ;  /* 0x0000100d0600c986 */ /* 0x0007e2000c101124 */
[----:B------:R-:W-:Y:S05]  /*2d20*/  @P3 BRA `(.L_x_62) ;  /* 0x00000000000c3947 */ /* 0x000fea0003800000 */
[----:B------:R-:W5:Y:S02]  /*2d30*/  LDG.E.U8 R102, desc[UR36][R10.64+0x11] ;  /* 0x000011240a667981 */ /* 0x000f64000c1e1100 */
[----:B-----5:R-:W-:-:S05]  /*2d40*/  PRMT R0, R102, 0x8880, RZ ;  /* 0x0000888066007816 */ /* 0x020fca00000000ff */
[----:B------:R-:W-:-:S07]  /*2d50*/  IMAD R3, R0, R91, RZ ;  /* 0x0000005b00037224 */ /* 0x000fce00078e02ff */
.L_x_62:
[----:B------:R-:W-:Y:S05]  /*2d60*/  BSYNC B1 ;  /* 0x0000000000017941 */ /* 0x000fea0003800000 */
.L_x_61:
[----:B------:R-:W-:Y:S01]  /*2d70*/  @!P3 IMAD R35, R35, R90, R3 ;  /* 0x0000005a2323b224 */ /* 0x000fe200078e0203 */
[----:B------:R-:W-:Y:S04]  /*2d80*/  BSSY B1, `(.L_x_63) ;  /* 0x0000006000017945 */ /* 0x000fe80003800000 */
[----:B------:R0:W-:Y:S01]  /*2d90*/  @!P3 STG.E.U8 desc[UR36][R6.64+0x11], R35 ;  /* 0x000011230600b986 */ /* 0x0001e2000c101124 */
[----:B------:R-:W-:Y:S05]  /*2da0*/  @P5 BRA `(.L_x_64) ;  /* 0x00000000000c5947 */ /* 0x000fea0003800000 */
[----:B------:R-:W5:Y:S02]  /*2db0*/  LDG.E.U8 R102, desc[UR36][R8.64+0x18] ;  /* 0x0000182408667981 */ /* 0x000f64000c1e1100 */
[----:B-----5:R-:W-:-:S05]  /*2dc0*/  PRMT R0, R102, 0x8880, RZ ;  /* 0x0000888066007816 */ /* 0x020fca00000000ff */
[----:B------:R-:W-:-:S07]  /*2dd0*/  IMAD R3, R0, R91, RZ ;  /* 0x0000005b00037224 */ /* 0x000fce00078e02ff */
.L_x_64:
[----:B------:R-:W-:Y:S05]  /*2de0*/  BSYNC B1 ;  /* 0x0000000000017941 */ /* 0x000fea0003800000 */
.L_x_63:
[----:B---3--:R-:W-:Y:S01]  /*2df0*/  @!P5 IMAD R13, R36, R90, R3 ;  /* 0x0000005a240dd224 */ /* 0x008fe200078e0203 */
[----:B------:R-:W-:Y:S04]  /*2e00*/  BSSY B1, `(.L_x_65) ;  /* 0x0000006000017945 */ /* 0x000fe80003800000 */
[----:B------:R3:W-:Y:S01]  /*2e10*/  @!P5 STG.E.U8 desc[UR36][R4.64+0x18], R13 ;  /* 0x0000180d0400d986 */ /* 0x0007e2000c101124 */
[----:B------:R-:W-:Y:S05]  /*2e20*/  @P2 BRA `(.L_x_66) ;  /* 0x00000000000c2947 */ /* 0x000fea0003800000 */
[----:B------:R-:W5:Y:S02]  /*2e30*/  LDG.E.U8 R102, desc[UR36][R8.64+0x19] ;  /* 0x0000192408667981 */ /* 0x000f64000c1e1100 */
[----:B-----5:R-:W-:-:S05]  /*2e40*/  PRMT R0, R102, 0x8880, RZ ;  /* 0x0000888066007816 */ /* 0x020fca00000000ff */
[----:B------:R-:W-:-:S07]  /*2e50*/  IMAD R3, R0, R91, RZ ;  /* 0x0000005b00037224 */ /* 0x000fce00078e02ff */
.L_x_66:
[----:B------:R-:W-:Y:S05]  /*2e60*/  BSYNC B1 ;  /* 0x0000000000017941 */ /* 0x000fea0003800000 */
.L_x_65:
        /* <DEDUP_REMOVED lines=11> */
.L_x_68:
[----:B------:R-:W-:Y:S05]  /*2f20*/  BSYNC B1 ;  /* 0x0000000000017941 */ /* 0x000fea0003800000 */
.L_x_67:
[----:B---3--:R-:W-:Y:S01]  /*2f30*/  @!P4 IMAD R13, R38, R90, R3 ;  /* 0x0000005a260dc224 */ /* 0x008fe200078e0203 */
[----:B------:R-:W-:Y:S04]  /*2f40*/  BSSY B1, `(.L_x_69) ;  /* 0x0000006000017945 */ /* 0x000fe80003800000 */
[----:B------:R3:W-:Y:S01]  /*2f50*/  @!P4 STG.E.U8 desc[UR36][R6.64+0x18], R13 ;  /* 0x0000180d0600c986 */ /* 0x0007e2000c101124 */
[----:B------:R-:W-:Y:S05]  /*2f60*/  @P3 BRA `(.L_x_70) ;  /* 0x00000000000c3947 */ /* 0x000fea0003800000 */
[----:B------:R-:W5:Y:S02]  /*2f70*/  LDG.E.U8 R102, desc[UR36][R10.64+0x19] ;  /* 0x000019240a667981 */ /* 0x000f64000c1e1100 */
[----:B-----5:R-:W-:-:S05]  /*2f80*/  PRMT R0, R102, 0x8880, RZ ;  /* 0x0000888066007816 */ /* 0x020fca00000000ff */
[----:B------:R-:W-:-:S07]  /*2f90*/  IMAD R3, R0, R91, RZ ;  /* 0x0000005b00037224 */ /* 0x000fce00078e02ff */
.L_x_70:
[----:B------:R-:W-:Y:S05]  /*2fa0*/  BSYNC B1 ;  /* 0x0000000000017941 */ /* 0x000fea0003800000 */
.L_x_69:
[----:B------:R-:W-:Y:S01]  /*2fb0*/  @!P3 IMAD R39, R39, R90, R3 ;  /* 0x0000005a2727b224 */ /* 0x000fe200078e0203 */
[----:B------:R-:W-:Y:S04]  /*2fc0*/  BSSY B1, `(.L_x_71) ;  /* 0x0000006000017945 */ /* 0x000fe80003800000 */
[----:B------:R0:W-:Y:S01]  /*2fd0*/  @!P3 STG.E.U8 desc[UR36][R6.64+0x19], R39 ;  /* 0x000019270600b986 */ /* 0x0001e2000c101124 */
[----:B------:R-:W-:Y:S05]  /*2fe0*/  @P5 BRA `(.L_x_72) ;  /* 0x00000000000c5947 */ /* 0x000fea0003800000 */
[----:B------:R-:W5:Y:S02]  /*2ff0*/  LDG.E.U8 R102, desc[UR36][R8.64+0x20] ;  /* 0x0000202408667981 */ /* 0x000f64000c1e1100 */
[----:B-----5:R-:W-:-:S05]  /*3000*/  PRMT R0, R102, 0x8880, RZ ;  /* 0x0000888066007816 */ /* 0x020fca00000000ff */
[----:B------:R-:W-:-:S07]  /*3010*/  IMAD R3, R0, R91, RZ ;  /* 0x0000005b00037224 */ /* 0x000fce00078e02ff */
.L_x_72:
[----:B------:R-:W-:Y:S05]  /*3020*/  BSYNC B1 ;  /* 0x0000000000017941 */ /* 0x000fea0003800000 */
.L_x_71:
[----:B---3--:R-:W-:Y:S01]  /*3030*/  @!P5 IMAD R13, R40, R90, R3 ;  /* 0x0000005a280dd224 */ /* 0x008fe200078e0203 */
[----:B------:R-:W-:Y:S04]  /*3040*/  BSSY B1, `(.L_x_73) ;  /* 0x0000006000017945 */ /* 0x000fe80003800000 */
[----:B------:R3:W-:Y:S01]  /*3050*/  @!P5 STG.E.U8 desc[UR36][R4.64+0x20], R13 ;  /* 0x0000200d0400d986 */ /* 0x0007e2000c101124 */
[----:B------:R-:W-:Y:S05]  /*3060*/  @P2 BRA `(.L_x_74) ;  /* 0x00000000000c2947 */ /* 0x000fea0003800000 */
[----:B------:R-:W5:Y:S02]  /*3070*/  LDG.E.U8 R102, desc[UR36][R8.64+0x21] ;  /* 0x0000212408667981 */ /* 0x000f64000c1e1100 */
[----:B-----5:R-:W-:-:S05]  /*3080*/  PRMT R0, R102, 0x8880, RZ ;  /* 0x0000888066007816 */ /* 0x020fca00000000ff */
[----:B------:R-:W-:-:S07]  /*3090*/  IMAD R3, R0, R91, RZ ;  /* 0x0000005b00037224 */ /* 0x000fce00078e02ff */
.L_x_74:
[----:B------:R-:W-:Y:S05]  /*30a0*/  BSYNC B1 ;  /* 0x0000000000017941 */ /* 0x000fea0003800000 */
.L_x_73:
        /* <DEDUP_REMOVED lines=11> */
.L_x_76:
[----:B------:R-:W-:Y:S05]  /*3160*/  BSYNC B1 ;  /* 0x0000000000017941 */ /* 0x000fea0003800000 */
.L_x_75:
[----:B---3--:R-:W-:Y:S01]  /*3170*/  @!P4 IMAD R13, R42, R90, R3 ;  /* 0x0000005a2a0dc224 */ /* 0x008fe200078e0203 */
[----:B------:R-:W-:Y:S04]  /*3180*/  BSSY B1, `(.L_x_77) ;  /* 0x0000006000017945 */ /* 0x000fe80003800000 */
[----:B------:R3:W-:Y:S01]  /*3190*/  @!P4 STG.E.U8 desc[UR36][R6.64+0x20], R13 ;  /* 0x0000200d0600c986 */ /* 0x0007e2000c101124 */
[----:B------:R-:W-:Y:S05]  /*31a0*/  @P3 BRA `(.L_x_78) ;  /* 0x00000000000c3947 */ /* 0x000fea0003800000 */
[----:B------:R-:W5:Y:S02]  /*31b0*/  LDG.E.U8 R102, desc[UR36][R10.64+0x21] ;  /* 0x000021240a667981 */ /* 0x000f64000c1e1100 */
[----:B-----5:R-:W-:-:S05]  /*31c0*/  PRMT R0, R102, 0x8880, RZ ;  /* 0x0000888066007816 */ /* 0x020fca00000000ff */
[----:B------:R-:W-:-:S07]  /*31d0*/  IMAD R3, R0, R91, RZ ;  /* 0x0000005b00037224 */ /* 0x000fce00078e02ff */
.L_x_78:
[----:B------:R-:W-:Y:S05]  /*31e0*/  BSYNC B1 ;  /* 0x0000000000017941 */ /* 0x000fea0003800000 */
.L_x_77:
[----:B------:R-:W-:Y:S01]  /*31f0*/  @!P3 IMAD R43, R43, R90, R3 ;  /* 0x0000005a2b2bb224 */ /* 0x000fe200078e0203 */
[----:B------:R-:W-:Y:S04]  /*3200*/  BSSY B1, `(.L_x_79) ;  /* 0x0000006000017945 */ /* 0x000fe80003800000 */
[----:B------:R0:W-:Y:S01]  /*3210*/  @!P3 STG.E.U8 desc[UR36][R6.64+0x21], R43 ;  /* 0x0000212b0600b986 */ /* 0x0001e2000c101124 */
[----:B------:R-:W-:Y:S05]  /*3220*/  @P5 BRA `(.L_x_80) ;  /* 0x00000000000c5947 */ /* 0x000fea0003800000 */
[----:B------:R-:W5:Y:S02]  /*3230*/  LDG.E.U8 R102, desc[UR36][R8.64+0x28] ;  /* 0x0000282408667981 */ /* 0x000f64000c1e1100 */
[----:B-----5:R-:W-:-:S05]  /*3240*/  PRMT R0, R102, 0x8880, RZ ;  /* 0x0000888066007816 */ /* 0x020fca00000000ff */
[----:B------:R-:W-:-:S07]  /*3250*/  IMAD R3, R0, R91, RZ ;  /* 0x0000005b00037224 */ /* 0x000fce00078e02ff */
.L_x_80:
[----:B------:R-:W-:Y:S05]  /*3260*/  BSYNC B1 ;  /* 0x0000000000017941 */ /* 0x000fea0003800000 */
.L_x_79:
[----:B---3--:R-:W-:Y:S01]  /*3270*/  @!P5 IMAD R13, R44, R90, R3 ;  /* 0x0000005a2c0dd224 */ /* 0x008fe200078e0203 */
[----:B------:R-:W-:Y:S04]  /*3280*/  BSSY B1, `(.L_x_81) ;  /* 0x0000006000017945 */ /* 0x000fe80003800000 */
[----:B------:R3:W-:Y:S01]  /*3290*/  @!P5 STG.E.U8 desc[UR36][R4.64+0x28], R13 ;  /* 0x0000280d0400d986 */ /* 0x0007e2000c101124 */
[----:B------:R-:W-:Y:S05]  /*32a0*/  @P2 BRA `(.L_x_82) ;  /* 0x00000000000c2947 */ /* 0x000fea0003800000 */
[----:B------:R-:W5:Y:S02]  /*32b0*/  LDG.E.U8 R102, desc[UR36][R8.64+0x29] ;  /* 0x0000292408667981 */ /* 0x000f64000c1e1100 */
[----:B-----5:R-:W-:-:S05]  /*32c0*/  PRMT R0, R102, 0x8880, RZ ;  /* 0x0000888066007816 */ /* 0x020fca00000000ff */
[----:B------:R-:W-:-:S07]  /*32d0*/  IMAD R3, R0, R91, RZ ;  /* 0x0000005b00037224 */ /* 0x000fce00078e02ff */
.L_x_82:
[----:B------:R-:W-:Y:S05]  /*32e0*/  BSYNC B1 ;  /* 0x0000000000017941 */ /* 0x000fea0003800000 */
.L_x_81:
        /* <DEDUP_REMOVED lines=11> */
.L_x_84:
[----:B------:R-:W-:Y:S05]  /*33a0*/  BSYNC B1 ;  /* 0x0000000000017941 */ /* 0x000fea0003800000 */
.L_x_83:
[----:B---3--:R-:W-:Y:S01]  /*33b0*/  @!P4 IMAD R13, R46, R90, R3 ;  /* 0x0000005a2e0dc224 */ /* 0x008fe200078e0203 */
[----:B------:R-:W-:Y:S04]  /*33c0*/  BSSY B1, `(.L_x_85) ;  /* 0x0000006000017945 */ /* 0x000fe80003800000 */
[----:B------:R3:W-:Y:S01]  /*33d0*/  @!P4 STG.E.U8 desc[UR36][R6.64+0x28], R13 ;  /* 0x0000280d0600c986 */ /* 0x0007e2000c101124 */
[----:B------:R-:W-:Y:S05]  /*33e0*/  @P3 BRA `(.L_x_86) ;  /* 0x00000000000c3947 */ /* 0x000fea0003800000 */
[----:B------:R-:W5:Y:S02]  /*33f0*/  LDG.E.U8 R102, desc[UR36][R10.64+0x29] ;  /* 0x000029240a667981 */ /* 0x000f64000c1e1100 */
[----:B-----5:R-:W-:-:S05]  /*3400*/  PRMT R0, R102, 0x8880, RZ ;  /* 0x0000888066007816 */ /* 0x020fca00000000ff */
[----:B------:R-:W-:-:S07]  /*3410*/  IMAD R3, R0, R91, RZ ;  /* 0x0000005b00037224 */ /* 0x000fce00078e02ff */
.L_x_86:
[----:B------:R-:W-:Y:S05]  /*3420*/  BSYNC B1 ;  /* 0x0000000000017941 */ /* 0x000fea0003800000 */
.L_x_85:
[----:B------:R-:W-:Y:S01]  /*3430*/  @!P3 IMAD R47, R47, R90, R3 ;  /* 0x0000005a2f2fb224 */ /* 0x000fe200078e0203 */
[----:B------:R-:W-:Y:S04]  /*3440*/  BSSY B1, `(.L_x_87) ;  /* 0x0000006000017945 */ /* 0x000fe80003800000 */
[----:B------:R0:W-:Y:S01]  /*3450*/  @!P3 STG.E.U8 desc[UR36][R6.64+0x29], R47 ;  /* 0x0000292f0600b986 */ /* 0x0001e2000c101124 */
[----:B------:R-:W-:Y:S05]  /*3460*/  @P5 BRA `(.L_x_88) ;  /* 0x00000000000c5947 */ /* 0x000fea0003800000 */
[----:B------:R-:W5:Y:S02]  /*3470*/  LDG.E.U8 R102, desc[UR36][R8.64+0x30] ;  /* 0x0000302408667981 */ /* 0x000f64000c1e1100 */
[----:B-----5:R-:W-:-:S05]  /*3480*/  PRMT R0, R102, 0x8880, RZ ;  /* 0x0000888066007816 */ /* 0x020fca00000000ff */
[----:B------:R-:W-:-:S07]  /*3490*/  IMAD R3, R0, R91, RZ ;  /* 0x0000005b00037224 */ /* 0x000fce00078e02ff */
.L_x_88:
[----:B------:R-:W-:Y:S05]  /*34a0*/  BSYNC B1 ;  /* 0x0000000000017941 */ /* 0x000fea0003800000 */
.L_x_87:
[----:B---3--:R-:W-:Y:S01]  /*34b0*/  @!P5 IMAD R13, R48, R90, R3 ;  /* 0x0000005a300dd224 */ /* 0x008fe200078e0203 */
[----:B------:R-:W-:Y:S04]  /*34c0*/  BSSY B1, `(.L_x_89) ;  /* 0x0000006000017945 */ /* 0x000fe80003800000 */
[----:B------:R3:W-:Y:S01]  /*34d0*/  @!P5 STG.E.U8 desc[UR36][R4.64+0x30], R13 ;  /* 0x0000300d0400d986 */ /* 0x0007e2000c101124 */
[----:B------:R-:W-:Y:S05]  /*34e0*/  @P2 BRA `(.L_x_90) ;  /* 0x00000000000c2947 */ /* 0x000fea0003800000 */
[----:B------:R-:W5:Y:S02]  /*34f0*/  LDG.E.U8 R102, desc[UR36][R8.64+0x31] ;  /* 0x0000312408667981 */ /* 0x000f64000c1e1100 */
[----:B-----5:R-:W-:-:S05]  /*3500*/  PRMT R0, R102, 0x8880, RZ ;  /* 0x0000888066007816 */ /* 0x020fca00000000ff */
[----:B------:R-:W-:-:S07]  /*3510*/  IMAD R3, R0, R91, RZ ;  /* 0x0000005b00037224 */ /* 0x000fce00078e02ff */
.L_x_90:
[----:B------:R-:W-:Y:S05]  /*3520*/  BSYNC B1 ;  /* 0x0000000000017941 */ /* 0x000fea0003800000 */
.L_x_89:
        /* <DEDUP_REMOVED lines=11> */
.L_x_92:
[----:B------:R-:W-:Y:S05]  /*35e0*/  BSYNC B1 ;  /* 0x0000000000017941 */ /* 0x000fea0003800000 */
.L_x_91:
[----:B---3--:R-:W-:Y:S01]  /*35f0*/  @!P4 IMAD R13, R50, R90, R3 ;  /* 0x0000005a320dc224 */ /* 0x008fe200078e0203 */
[----:B------:R-:W-:Y:S04]  /*3600*/  BSSY B1, `(.L_x_93) ;  /* 0x0000006000017945 */ /* 0x000fe80003800000 */
[----:B------:R3:W-:Y:S01]  /*3610*/  @!P4 STG.E.U8 desc[UR36][R6.64+0x30], R13 ;  /* 0x0000300d0600c986 */ /* 0x0007e2000c101124 */
[----:B------:R-:W-:Y:S05]  /*3620*/  @P3 BRA `(.L_x_94) ;  /* 0x00000000000c3947 */ /* 0x000fea0003800000 */
[----:B------:R-:W5:Y:S02]  /*3630*/  LDG.E.U8 R102, desc[UR36][R10.64+0x31] ;  /* 0x000031240a667981 */ /* 0x000f64000c1e1100 */
[----:B-----5:R-:W-:-:S05]  /*3640*/  PRMT R0, R102, 0x8880, RZ ;  /* 0x0000888066007816 */ /* 0x020fca00000000ff */
[----:B------:R-:W-:-:S07]  /*3650*/  IMAD R3, R0, R91, RZ ;  /* 0x0000005b00037224 */ /* 0x000fce00078e02ff */
.L_x_94:
[----:B------:R-:W-:Y:S05]  /*3660*/  BSYNC B1 ;  /* 0x0000000000017941 */ /* 0x000fea0003800000 */
.L_x_93:
[----:B------:R-:W-:Y:S01]  /*3670*/  @!P3 IMAD R51, R51, R90, R3 ;  /* 0x0000005a3333b224 */ /* 0x000fe200078e0203 */
[----:B------:R-:W-:Y:S04]  /*3680*/  BSSY B1, `(.L_x_95) ;  /* 0x0000006000017945 */ /* 0x000fe80003800000 */
[----:B------:R0:W-:Y:S01]  /*3690*/  @!P3 STG.E.U8 desc[UR36][R6.64+0x31], R51 ;  /* 0x000031330600b986 */ /* 0x0001e2000c101124 */
[----:B------:R-:W-:Y:S05]  /*36a0*/  @P5 BRA `(.L_x_96) ;  /* 0x00000000000c5947 */ /* 0x000fea0003800000 */
[----:B------:R-:W5:Y:S02]  /*36b0*/  LDG.E.U8 R102, desc[UR36][R8.64+0x38] ;  /* 0x0000382408667981 */ /* 0x000f64000c1e1100 */
[----:B-----5:R-:W-:-:S05]  /*36c0*/  PRMT R0, R102, 0x8880, RZ ;  /* 0x0000888066007816 */ /* 0x020fca00000000ff */
[----:B------:R-:W-:-:S07]  /*36d0*/  IMAD R3, R0, R91, RZ ;  /* 0x0000005b00037224 */ /* 0x000fce00078e02ff */
.L_x_96:
[----:B------:R-:W-:Y:S05]  /*36e0*/  BSYNC B1 ;  /* 0x0000000000017941 */ /* 0x000fea0003800000 */
.L_x_95:
[----:B---3--:R-:W-:Y:S01]  /*36f0*/  @!P5 IMAD R13, R52, R90, R3 ;  /* 0x0000005a340dd224 */ /* 0x008fe200078e0203 */
[----:B------:R-:W-:Y:S04]  /*3700*/  BSSY B1, `(.L_x_97) ;  /* 0x0000006000017945 */ /* 0x000fe80003800000 */
[----:B------:R3:W-:Y:S01]  /*3710*/  @!P5 STG.E.U8 desc[UR36][R4.64+0x38], R13 ;  /* 0x0000380d0400d986 */ /* 0x0007e2000c101124 */
[----:B------:R-:W-:Y:S05]  /*3720*/  @P2 BRA `(.L_x_98) ;  /* 0x00000000000c2947 */ /* 0x000fea0003800000 */
[----:B------:R-:W5:Y:S02]  /*3730*/  LDG.E.U8 R102, desc[UR36][R8.64+0x39] ;  /* 0x0000392408667981 */ /* 0x000f64000c1e1100 */
[----:B-----5:R-:W-:-:S05]  /*3740*/  PRMT R0, R102, 0x8880, RZ ;  /* 0x0000888066007816 */ /* 0x020fca00000000ff */
[----:B------:R-:W-:-:S07]  /*3750*/  IMAD R3, R0, R91, RZ ;  /* 0x0000005b00037224 */ /* 0x000fce00078e02ff */
.L_x_98:
[----:B------:R-:W-:Y:S05]  /*3760*/  BSYNC B1 ;  /* 0x0000000000017941 */ /* 0x000fea0003800000 */
.L_x_97:
        /* <DEDUP_REMOVED lines=11> */
.L_x_100:
[----:B------:R-:W-:Y:S05]  /*3820*/  BSYNC B1 ;  /* 0x0000000000017941 */ /* 0x000fea0003800000 */
.L_x_99:
[----:B---3--:R-:W-:Y:S01]  /*3830*/  @!P4 IMAD R13, R54, R90, R3 ;  /* 0x0000005a360dc224 */ /* 0x008fe200078e0203 */
[----:B------:R-:W-:Y:S04]  /*3840*/  BSSY B1, `(.L_x_101) ;  /* 0x0000006000017945 */ /* 0x000fe80003800000 */
[----:B------:R3:W-:Y:S01]  /*3850*/  @!P4 STG.E.U8 desc[UR36][R6.64+0x38], R13 ;  /* 0x0000380d0600c986 */ /* 0x0007e2000c101124 */
[----:B------:R-:W-:Y:S05]  /*3860*/  @P3 BRA `(.L_x_102) ;  /* 0x00000000000c3947 */ /* 0x000fea0003800000 */
[----:B------:R-:W5:Y:S02]  /*3870*/  LDG.E.U8 R102, desc[UR36][R10.64+0x39] ;  /* 0x000039240a667981 */ /* 0x000f64000c1e1100 */
[----:B-----5:R-:W-:-:S05]  /*3880*/  PRMT R0, R102, 0x8880, RZ ;  /* 0x0000888066007816 */ /* 0x020fca00000000ff */
[----:B------:R-:W-:-:S07]  /*3890*/  IMAD R3, R0, R91, RZ ;  /* 0x0000005b00037224 */ /* 0x000fce00078e02ff */
.L_x_102:
[----:B------:R-:W-:Y:S05]  /*38a0*/  BSYNC B1 ;  /* 0x0000000000017941 */ /* 0x000fea0003800000 */
.L_x_101:
[----:B------:R-:W-:Y:S01]  /*38b0*/  @!P3 IMAD R55, R55, R90, R3 ;  /* 0x0000005a3737b224 */ /* 0x000fe200078e0203 */
[----:B------:R-:W-:Y:S04]  /*38c0*/  BSSY B1, `(.L_x_103) ;  /* 0x0000006000017945 */ /* 0x000fe80003800000 */
[----:B------:R0:W-:Y:S01]  /*38d0*/  @!P3 STG.E.U8 desc[UR36][R6.64+0x39], R55 ;  /* 0x000039370600b986 */ /* 0x0001e2000c101124 */
[----:B------:R-:W-:Y:S05]  /*38e0*/  @P5 BRA `(.L_x_104) ;  /* 0x00000000000c5947 */ /* 0x000fea0003800000 */
[----:B------:R-:W5:Y:S02]  /*38f0*/  LDG.E.U8 R102, desc[UR36][R8.64+0x40] ;  /* 0x0000402408667981 */ /* 0x000f64000c1e1100 */
[----:B-----5:R-:W-:-:S05]  /*3900*/  PRMT R0, R102, 0x8880, RZ ;  /* 0x0000888066007816 */ /* 0x020fca00000000ff */
[----:B------:R-:W-:-:S07]  /*3910*/  IMAD R3, R0, R91, RZ ;  /* 0x0000005b00037224 */ /* 0x000fce00078e02ff */
.L_x_104:
[----:B------:R-:W-:Y:S05]  /*3920*/  BSYNC B1 ;  /* 0x0000000000017941 */ /* 0x000fea0003800000 */
.L_x_103:
[----:B---3--:R-:W-:Y:S01]  /*3930*/  @!P5 IMAD R13, R56, R90, R3 ;  /* 0x0000005a380dd224 */ /* 0x008fe200078e0203 */
[----:B------:R-:W-:Y:S04]  /*3940*/  BSSY B1, `(.L_x_105) ;  /* 0x0000006000017945 */ /* 0x000fe80003800000 */
[----:B------:R3:W-:Y:S01]  /*3950*/  @!P5 STG.E.U8 desc[UR36][R4.64+0x40], R13 ;  /* 0x0000400d0400d986 */ /* 0x0007e2000c101124 */
[----:B------:R-:W-:Y:S05]  /*3960*/  @P2 BRA `(.L_x_106) ;  /* 0x00000000000c2947 */ /* 0x000fea0003800000 */
[----:B------:R-:W5:Y:S02]  /*3970*/  LDG.E.U8 R102, desc[UR36][R8.64+0x41] ;  /* 0x0000412408667981 */ /* 0x000f64000c1e1100 */
[----:B-----5:R-:W-:-:S05]  /*3980*/  PRMT R0, R102, 0x8880, RZ ;  /* 0x0000888066007816 */ /* 0x020fca00000000ff */
[----:B------:R-:W-:-:S07]  /*3990*/  IMAD R3, R0, R91, RZ ;  /* 0x0000005b00037224 */ /* 0x000fce00078e02ff */
.L_x_106:
[----:B------:R-:W-:Y:S05]  /*39a0*/  BSYNC B1 ;  /* 0x0000000000017941 */ /* 0x000fea0003800000 */
.L_x_105:
        /* <DEDUP_REMOVED lines=11> */
.L_x_108:
[----:B------:R-:W-:Y:S05]  /*3a60*/  BSYNC B1 ;  /* 0x0000000000017941 */ /* 0x000fea0003800000 */
.L_x_107:
[----:B---3--:R-:W-:Y:S01]  /*3a70*/  @!P4 IMAD R13, R58, R90, R3 ;  /* 0x0000005a3a0dc224 */ /* 0x008fe200078e0203 */
[----:B------:R-:W-:Y:S04]  /*3a80*/  BSSY B1, `(.L_x_109) ;  /* 0x0000006000017945 */ /* 0x000fe80003800000 */
[----:B------:R3:W-:Y:S01]  /*3a90*/  @!P4 STG.E.U8 desc[UR36][R6.64+0x40], R13 ;  /* 0x0000400d0600c986 */ /* 0x0007e2000c101124 */
[----:B------:R-:W-:Y:S05]  /*3aa0*/  @P3 BRA `(.L_x_110) ;  /* 0x00000000000c3947 */ /* 0x000fea0003800000 */
[----:B------:R-:W5:Y:S02]  /*3ab0*/  LDG.E.U8 R102, desc[UR36][R10.64+0x41] ;  /* 0x000041240a667981 */ /* 0x000f64000c1e1100 */
[----:B-----5:R-:W-:-:S05]  /*3ac0*/  PRMT R0, R102, 0x8880, RZ ;  /* 0x0000888066007816 */ /* 0x020fca00000000ff */
[----:B------:R-:W-:-:S07]  /*3ad0*/  IMAD R3, R0, R91, RZ ;  /* 0x0000005b00037224 */ /* 0x000fce00078e02ff */
.L_x_110:
[----:B------:R-:W-:Y:S05]  /*3ae0*/  BSYNC B1 ;  /* 0x0000000000017941 */ /* 0x000fea0003800000 */
.L_x_109:
[----:B------:R-:W-:Y:S01]  /*3af0*/  @!P3 IMAD R59, R59, R90, R3 ;  /* 0x0000005a3b3bb224 */ /* 0x000fe200078e0203 */
[----:B------:R-:W-:Y:S04]  /*3b00*/  BSSY B1, `(.L_x_111) ;  /* 0x0000006000017945 */ /* 0x000fe80003800000 */
[----:B------:R0:W-:Y:S01]  /*3b10*/  @!P3 STG.E.U8 desc[UR36][R6.64+0x41], R59 ;  /* 0x0000413b0600b986 */ /* 0x0001e2000c101124 */
[----:B------:R-:W-:Y:S05]  /*3b20*/  @P5 BRA `(.L_x_112) ;  /* 0x00000000000c5947 */ /* 0x000fea0003800000 */
[----:B------:R-:W5:Y:S02]  /*3b30*/  LDG.E.U8 R102, desc[UR36][R8.64+0x48] ;  /* 0x0000482408667981 */ /* 0x000f64000c1e1100 */
[----:B-----5:R-:W-:-:S05]  /*3b40*/  PRMT R0, R102, 0x8880, RZ ;  /* 0x0000888066007816 */ /* 0x020fca00000000ff */
[----:B------:R-:W-:-:S07]  /*3b50*/  IMAD R3, R0, R91, RZ ;  /* 0x0000005b00037224 */ /* 0x000fce00078e02ff */
.L_x_112:
[----:B------:R-:W-:Y:S05]  /*3b60*/  BSYNC B1 ;  /* 0x0000000000017941 */ /* 0x000fea0003800000 */
.L_x_111:
[----:B---3--:R-:W-:Y:S01]  /*3b70*/  @!P5 IMAD R13, R60, R90, R3 ;  /* 0x0000005a3c0dd224 */ /* 0x008fe200078e0203 */
[----:B------:R-:W-:Y:S04]  /*3b80*/  BSSY B1, `(.L_x_113) ;  /* 0x0000006000017945 */ /* 0x000fe80003800000 */
[----:B------:R3:W-:Y:S01]  /*3b90*/  @!P5 STG.E.U8 desc[UR36][R4.64+0x48], R13 ;  /* 0x0000480d0400d986 */ /* 0x0007e2000c101124 */
[----:B------:R-:W-:Y:S05]  /*3ba0*/  @P2 BRA `(.L_x_114) ;  /* 0x00000000000c2947 */ /* 0x000fea0003800000 */
[----:B------:R-:W5:Y:S02]  /*3bb0*/  LDG.E.U8 R102, desc[UR36][R8.64+0x49] ;  /* 0x0000492408667981 */ /* 0x000f64000c1e1100 */
[----:B-----5:R-:W-:-:S05]  /*3bc0*/  PRMT R0, R102, 0x8880, RZ ;  /* 0x0000888066007816 */ /* 0x020fca00000000ff */
[----:B------:R-:W-:-:S07]  /*3bd0*/  IMAD R3, R0, R91, RZ ;  /* 0x0000005b00037224 */ /* 0x000fce00078e02ff */
.L_x_114:
[----:B------:R-:W-:Y:S05]  /*3be0*/  BSYNC B1 ;  /* 0x0000000000017941 */ /* 0x000fea0003800000 */
.L_x_113:
        /* <DEDUP_REMOVED lines=11> */
.L_x_116:
[----:B------:R-:W-:Y:S05]  /*3ca0*/  BSYNC B1 ;  /* 0x0000000000017941 */ /* 0x000fea0003800000 */
.L_x_115:
[----:B---3--:R-:W-:Y:S01]  /*3cb0*/  @!P4 IMAD R13, R62, R90, R3 ;  /* 0x0000005a3e0dc224 */ /* 0x008fe200078e0203 */
[----:B------:R-:W-:Y:S04]  /*3cc0*/  BSSY B1, `(.L_x_117) ;  /* 0x0000006000017945 */ /* 0x000fe80003800000 */
[----:B------:R3:W-:Y:S01]  /*3cd0*/  @!P4 STG.E.U8 desc[UR36][R6.64+0x48], R13 ;  /* 0x0000480d0600c986 */ /* 0x0007e2000c101124 */
[----:B------:R-:W-:Y:S05]  /*3ce0*/  @P3 BRA `(.L_x_118) ;  /* 0x00000000000c3947 */ /* 0x000fea0003800000 */
[----:B------:R-:W5:Y:S02]  /*3cf0*/  LDG.E.U8 R102, desc[UR36][R10.64+0x49] ;  /* 0x000049240a667981 */ /* 0x000f64000c1e1100 */
[----:B-----5:R-:W-:-:S05]  /*3d00*/  PRMT R0, R102, 0x8880, RZ ;  /* 0x0000888066007816 */ /* 0x020fca00000000ff */
[----:B------:R-:W-:-:S07]  /*3d10*/  IMAD R3, R0, R91, RZ ;  /* 0x0000005b00037224 */ /* 0x000fce00078e02ff */
.L_x_118:
[----:B------:R-:W-:Y:S05]  /*3d20*/  BSYNC B1 ;  /* 0x0000000000017941 */ /* 0x000fea0003800000 */
.L_x_117:
[----:B------:R-:W-:Y:S01]  /*3d30*/  @!P3 IMAD R63, R63, R90, R3 ;  /* 0x0000005a3f3fb224 */ /* 0x000fe200078e0203 */
[----:B------:R-:W-:Y:S04]  /*3d40*/  BSSY B1, `(.L_x_119) ;  /* 0x0000006000017945 */ /* 0x000fe80003800000 */
[----:B------:R0:W-:Y:S01]  /*3d50*/  @!P3 STG.E.U8 desc[UR36][R6.64+0x49], R63 ;  /* 0x0000493f0600b986 */ /* 0x0001e2000c101124 */
[----:B------:R-:W-:Y:S05]  /*3d60*/  @P5 BRA `(.L_x_120) ;  /* 0x00000000000c5947 */ /* 0x000fea0003800000 */
[----:B------:R-:W5:Y:S02]  /*3d70*/  LDG.E.U8 R102, desc[UR36][R8.64+0x50] ;  /* 0x0000502408667981 */ /* 0x000f64000c1e1100 */
[----:B-----5:R-:W-:-:S05]  /*3d80*/  PRMT R0, R102, 0x8880, RZ ;  /* 0x0000888066007816 */ /* 0x020fca00000000ff */
[----:B------:R-:W-:-:S07]  /*3d90*/  IMAD R3, R0, R91, RZ ;  /* 0x0000005b00037224 */ /* 0x000fce00078e02ff */
.L_x_120:
[----:B------:R-:W-:Y:S05]  /*3da0*/  BSYNC B1 ;  /* 0x0000000000017941 */ /* 0x000fea0003800000 */
.L_x_119:
[----:B---3--:R-:W-:Y:S01]  /*3db0*/  @!P5 IMAD R13, R64, R90, R3 ;  /* 0x0000005a400dd224 */ /* 0x008fe200078e0203 */
[----:B------:R-:W-:Y:S04]  /*3dc0*/  BSSY B1, `(.L_x_121) ;  /* 0x0000006000017945 */ /* 0x000fe80003800000 */
[----:B------:R3:W-:Y:S01]  /*3dd0*/  @!P5 STG.E.U8 desc[UR36][R4.64+0x50], R13 ;  /* 0x0000500d0400d986 */ /* 0x0007e2000c101124 */
[----:B------:R-:W-:Y:S05]  /*3de0*/  @P2 BRA `(.L_x_122) ;  /* 0x00000000000c2947 */ /* 0x000fea0003800000 */
[----:B------:R-:W5:Y:S02]  /*3df0*/  LDG.E.U8 R102, desc[UR36][R8.64+0x51] ;  /* 0x0000512408667981 */ /* 0x000f64000c1e1100 */
[----:B-----5:R-:W-:-:S05]  /*3e00*/  PRMT R0, R102, 0x8880, RZ ;  /* 0x0000888066007816 */ /* 0x020fca00000000ff */
[----:B------:R-:W-:-:S07]  /*3e10*/  IMAD R3, R0, R91, RZ ;  /* 0x0000005b00037224 */ /* 0x000fce00078e02ff */
.L_x_122:
[----:B------:R-:W-:Y:S05]  /*3e20*/  BSYNC B1 ;  /* 0x0000000000017941 */ /* 0x000fea0003800000 */
.L_x_121:
        /* <DEDUP_REMOVED lines=11> */
.L_x_124:
[----:B------:R-:W-:Y:S05]  /*3ee0*/  BSYNC B1 ;  /* 0x0000000000017941 */ /* 0x000fea0003800000 */
.L_x_123:
[----:B---3--:R-:W-:Y:S01]  /*3ef0*/  @!P4 IMAD R13, R66, R90, R3 ;  /* 0x0000005a420dc224 */ /* 0x008fe200078e0203 */
[----:B------:R-:W-:Y:S04]  /*3f00*/  BSSY B1, `(.L_x_125) ;  /* 0x0000006000017945 */ /* 0x000fe80003800000 */
[----:B------:R3:W-:Y:S01]  /*3f10*/  @!P4 STG.E.U8 desc[UR36][R6.64+0x50], R13 ;  /* 0x0000500d0600c986 */ /* 0x0007e2000c101124 */
[----:B------:R-:W-:Y:S05]  /*3f20*/  @P3 BRA `(.L_x_126) ;  /* 0x00000000000c3947 */ /* 0x000fea0003800000 */
[----:B------:R-:W5:Y:S02]  /*3f30*/  LDG.E.U8 R102, desc[UR36][R10.64+0x51] ;  /* 0x000051240a667981 */ /* 0x000f64000c1e1100 */
[----:B-----5:R-:W-:-:S05]  /*3f40*/  PRMT R0, R102, 0x8880, RZ ;  /* 0x0000888066007816 */ /* 0x020fca00000000ff */
[----:B------:R-:W-:-:S07]  /*3f50*/  IMAD R3, R0, R91, RZ ;  /* 0x0000005b00037224 */ /* 0x000fce00078e02ff */
.L_x_126:
[----:B------:R-:W-:Y:S05]  /*3f60*/  BSYNC B1 ;  /* 0x0000000000017941 */ /* 0x000fea0003800000 */
.L_x_125:
[----:B------:R-:W-:Y:S01]  /*3f70*/  @!P3 IMAD R67, R67, R90, R3 ;  /* 0x0000005a4343b224 */ /* 0x000fe200078e0203 */
[----:B------:R-:W-:Y:S04]  /*3f80*/  BSSY B1, `(.L_x_127) ;  /* 0x0000006000017945 */ /* 0x000fe80003800000 */
[----:B------:R0:W-:Y:S01]  /*3f90*/  @!P3 STG.E.U8 desc[UR36][R6.64+0x51], R67 ;  /* 0x000051430600b986 */ /* 0x0001e2000c101124 */
[----:B------:R-:W-:Y:S05]  /*3fa0*/  @P5 BRA `(.L_x_128) ;  /* 0x00000000000c5947 */ /* 0x000fea0003800000 */
[----:B------:R-:W5:Y:S02]  /*3fb0*/  LDG.E.U8 R102, desc[UR36][R8.64+0x58] ;  /* 0x0000582408667981 */ /* 0x000f64000c1e1100 */
[----:B-----5:R-:W-:-:S05]  /*3fc0*/  PRMT R0, R102, 0x8880, RZ ;  /* 0x0000888066007816 */ /* 0x020fca00000000ff */
[----:B------:R-:W-:-:S07]  /*3fd0*/  IMAD R3, R0, R91, RZ ;  /* 0x0000005b00037224 */ /* 0x000fce00078e02ff */
.L_x_128:
[----:B------:R-:W-:Y:S05]  /*3fe0*/  BSYNC B1 ;  /* 0x0000000000017941 */ /* 0x000fea0003800000 */
.L_x_127:
[----:B---3--:R-:W-:Y:S01]  /*3ff0*/  @!P5 IMAD R13, R68, R90, R3 ;  /* 0x0000005a440dd224 */ /* 0x008fe200078e0203 */
[----:B------:R-:W-:Y:S04]  /*4000*/  BSSY B1, `(.L_x_129) ;  /* 0x0000006000017945 */ /* 0x000fe80003800000 */
[----:B------:R3:W-:Y:S01]  /*4010*/  @!P5 STG.E.U8 desc[UR36][R4.64+0x58], R13 ;  /* 0x0000580d0400d986 */ /* 0x0007e2000c101124 */
[----:B------:R-:W-:Y:S05]  /*4020*/  @P2 BRA `(.L_x_130) ;  /* 0x00000000000c2947 */ /* 0x000fea0003800000 */
[----:B------:R-:W5:Y:S02]  /*4030*/  LDG.E.U8 R102, desc[UR36][R8.64+0x59] ;  /* 0x0000592408667981 */ /* 0x000f64000c1e1100 */
[----:B-----5:R-:W-:-:S05]  /*4040*/  PRMT R0, R102, 0x8880, RZ ;  /* 0x0000888066007816 */ /* 0x020fca00000000ff */
[----:B------:R-:W-:-:S07]  /*4050*/  IMAD R3, R0, R91, RZ ;  /* 0x0000005b00037224 */ /* 0x000fce00078e02ff */
.L_x_130:
[----:B------:R-:W-:Y:S05]  /*4060*/  BSYNC B1 ;  /* 0x0000000000017941 */ /* 0x000fea0003800000 */
.L_x_129:
        /* <DEDUP_REMOVED lines=11> */
.L_x_132:
[----:B------:R-:W-:Y:S05]  /*4120*/  BSYNC B1 ;  /* 0x0000000000017941 */ /* 0x000fea0003800000 */
.L_x_131:
[----:B---3--:R-:W-:Y:S01]  /*4130*/  @!P4 IMAD R13, R70, R90, R3 ;  /* 0x0000005a460dc224 */ /* 0x008fe200078e0203 */
[----:B------:R-:W-:Y:S04]  /*4140*/  BSSY B1, `(.L_x_133) ;  /* 0x0000006000017945 */ /* 0x000fe80003800000 */
[----:B------:R3:W-:Y:S01]  /*4150*/  @!P4 STG.E.U8 desc[UR36][R6.64+0x58], R13 ;  /* 0x0000580d0600c986 */ /* 0x0007e2000c101124 */
[----:B------:R-:W-:Y:S05]  /*4160*/  @P3 BRA `(.L_x_134) ;  /* 0x00000000000c3947 */ /* 0x000fea0003800000 */
[----:B------:R-:W5:Y:S02]  /*4170*/  LDG.E.U8 R102, desc[UR36][R10.64+0x59] ;  /* 0x000059240a667981 */ /* 0x000f64000c1e1100 */
[----:B-----5:R-:W-:-:S05]  /*4180*/  PRMT R0, R102, 0x8880, RZ ;  /* 0x0000888066007816 */ /* 0x020fca00000000ff */
[----:B------:R-:W-:-:S07]  /*4190*/  IMAD R3, R0, R91, RZ ;  /* 0x0000005b00037224 */ /* 0x000fce00078e02ff */
.L_x_134:
[----:B------:R-:W-:Y:S05]  /*41a0*/  BSYNC B1 ;  /* 0x0000000000017941 */ /* 0x000fea0003800000 */
.L_x_133:
[----:B------:R-:W-:Y:S01]  /*41b0*/  @!P3 IMAD R71, R71, R90, R3 ;  /* 0x0000005a4747b224 */ /* 0x000fe200078e0203 */
[----:B------:R-:W-:Y:S04]  /*41c0*/  BSSY B1, `(.L_x_135) ;  /* 0x0000006000017945 */ /* 0x000fe80003800000 */
[----:B------:R0:W-:Y:S01]  /*41d0*/  @!P3 STG.E.U8 desc[UR36][R6.64+0x59], R71 ;  /* 0x000059470600b986 */ /* 0x0001e2000c101124 */
[----:B------:R-:W-:Y:S05]  /*41e0*/  @P5 BRA `(.L_x_136) ;  /* 0x00000000000c5947 */ /* 0x000fea0003800000 */
[----:B------:R-:W5:Y:S02]  /*41f0*/  LDG.E.U8 R102, desc[UR36][R8.64+0x60] ;  /* 0x0000602408667981 */ /* 0x000f64000c1e1100 */
[----:B-----5:R-:W-:-:S05]  /*4200*/  PRMT R0, R102, 0x8880, RZ ;  /* 0x0000888066007816 */ /* 0x020fca00000000ff */
[----:B------:R-:W-:-:S07]  /*4210*/  IMAD R3, R0, R91, RZ ;  /* 0x0000005b00037224 */ /* 0x000fce00078e02ff */
.L_x_136:
[----:B------:R-:W-:Y:S05]  /*4220*/  BSYNC B1 ;  /* 0x0000000000017941 */ /* 0x000fea0003800000 */
.L_x_135:
[----:B---3--:R-:W-:Y:S01]  /*4230*/  @!P5 IMAD R13, R72, R90, R3 ;  /* 0x0000005a480dd224 */ /* 0x008fe200078e0203 */
[----:B------:R-:W-:Y:S04]  /*4240*/  BSSY B1, `(.L_x_137) ;  /* 0x0000006000017945 */ /* 0x000fe80003800000 */
[----:B------:R3:W-:Y:S01]  /*4250*/  @!P5 STG.E.U8 desc[UR36][R4.64+0x60], R13 ;  /* 0x0000600d0400d986 */ /* 0x0007e2000c101124 */
[----:B------:R-:W-:Y:S05]  /*4260*/  @P2 BRA `(.L_x_138) ;  /* 0x00000000000c2947 */ /* 0x000fea0003800000 */
[----:B------:R-:W5:Y:S02]  /*4270*/  LDG.E.U8 R102, desc[UR36][R8.64+0x61] ;  /* 0x0000612408667981 */ /* 0x000f64000c1e1100 */
[----:B-----5:R-:W-:-:S05]  /*4280*/  PRMT R0, R102, 0x8880, RZ ;  /* 0x0000888066007816 */ /* 0x020fca00000000ff */
[----:B------:R-:W-:-:S07]  /*4290*/  IMAD R3, R0, R91, RZ ;  /* 0x0000005b00037224 */ /* 0x000fce00078e02ff */
.L_x_138:
[----:B------:R-:W-:Y:S05]  /*42a0*/  BSYNC B1 ;  /* 0x0000000000017941 */ /* 0x000fea0003800000 */
.L_x_137:
        /* <DEDUP_REMOVED lines=11> */
.L_x_140:
[----:B------:R-:W-:Y:S05]  /*4360*/  BSYNC B1 ;  /* 0x0000000000017941 */ /* 0x000fea0003800000 */
.L_x_139:
[----:B---3--:R-:W-:Y:S01]  /*4370*/  @!P4 IMAD R13, R74, R90, R3 ;  /* 0x0000005a4a0dc224 */ /* 0x008fe200078e0203 */
[----:B------:R-:W-:Y:S04]  /*4380*/  BSSY B1, `(.L_x_141) ;  /* 0x0000006000017945 */ /* 0x000fe80003800000 */
[----:B------:R3:W-:Y:S01]  /*4390*/  @!P4 STG.E.U8 desc[UR36][R6.64+0x60], R13 ;  /* 0x0000600d0600c986 */ /* 0x0007e2000c101124 */
[----:B------:R-:W-:Y:S05]  /*43a0*/  @P3 BRA `(.L_x_142) ;  /* 0x00000000000c3947 */ /* 0x000fea0003800000 */
[----:B------:R-:W5:Y:S02]  /*43b0*/  LDG.E.U8 R102, desc[UR36][R10.64+0x61] ;  /* 0x000061240a667981 */ /* 0x000f64000c1e1100 */
[----:B-----5:R-:W-:-:S05]  /*43c0*/  PRMT R0, R102, 0x8880, RZ ;  /* 0x0000888066007816 */ /* 0x020fca00000000ff */
[----:B------:R-:W-:-:S07]  /*43d0*/  IMAD R3, R0, R91, RZ ;  /* 0x0000005b00037224 */ /* 0x000fce00078e02ff */
.L_x_142:
[----:B------:R-:W-:Y:S05]  /*43e0*/  BSYNC B1 ;  /* 0x0000000000017941 */ /* 0x000fea0003800000 */
.L_x_141:
[----:B------:R-:W-:Y:S01]  /*43f0*/  @!P3 IMAD R75, R75, R90, R3 ;  /* 0x0000005a4b4bb224 */ /* 0x000fe200078e0203 */
[----:B------:R-:W-:Y:S04]  /*4400*/  BSSY B1, `(.L_x_143) ;  /* 0x0000006000017945 */ /* 0x000fe80003800000 */
[----:B------:R0:W-:Y:S01]  /*4410*/  @!P3 STG.E.U8 desc[UR36][R6.64+0x61], R75 ;  /* 0x0000614b0600b986 */ /* 0x0001e2000c101124 */
[----:B------:R-:W-:Y:S05]  /*4420*/  @P5 BRA `(.L_x_144) ;  /* 0x00000000000c5947 */ /* 0x000fea0003800000 */
[----:B------:R-:W5:Y:S02]  /*4430*/  LDG.E.U8 R102, desc[UR36][R8.64+0x68] ;  /* 0x0000682408667981 */ /* 0x000f64000c1e1100 */
[----:B-----5:R-:W-:-:S05]  /*4440*/  PRMT R0, R102, 0x8880, RZ ;  /* 0x0000888066007816 */ /* 0x020fca00000000ff */
[----:B------:R-:W-:-:S07]  /*4450*/  IMAD R3, R0, R91, RZ ;  /* 0x0000005b00037224 */ /* 0x000fce00078e02ff */
.L_x_144:
[----:B------:R-:W-:Y:S05]  /*4460*/  BSYNC B1 ;  /* 0x0000000000017941 */ /* 0x000fea0003800000 */
.L_x_143:
[----:B---3--:R-:W-:Y:S01]  /*4470*/  @!P5 IMAD R13, R76, R90, R3 ;  /* 0x0000005a4c0dd224 */ /* 0x008fe200078e0203 */
[----:B------:R-:W-:Y:S04]  /*4480*/  BSSY B1, `(.L_x_145) ;  /* 0x0000006000017945 */ /* 0x000fe80003800000 */
[----:B------:R3:W-:Y:S01]  /*4490*/  @!P5 STG.E.U8 desc[UR36][R4.64+0x68], R13 ;  /* 0x0000680d0400d986 */ /* 0x0007e2000c101124 */
[----:B------:R-:W-:Y:S05]  /*44a0*/  @P2 BRA `(.L_x_146) ;  /* 0x00000000000c2947 */ /* 0x000fea0003800000 */
[----:B------:R-:W5:Y:S02]  /*44b0*/  LDG.E.U8 R102, desc[UR36][R8.64+0x69] ;  /* 0x0000692408667981 */ /* 0x000f64000c1e1100 */
[----:B-----5:R-:W-:-:S05]  /*44c0*/  PRMT R0, R102, 0x8880, RZ ;  /* 0x0000888066007816 */ /* 0x020fca00000000ff */
[----:B------:R-:W-:-:S07]  /*44d0*/  IMAD R3, R0, R91, RZ ;  /* 0x0000005b00037224 */ /* 0x000fce00078e02ff */
.L_x_146:
[----:B------:R-:W-:Y:S05]  /*44e0*/  BSYNC B1 ;  /* 0x0000000000017941 */ /* 0x000fea0003800000 */
.L_x_145:
        /* <DEDUP_REMOVED lines=11> */
.L_x_148:
[----:B------:R-:W-:Y:S05]  /*45a0*/  BSYNC B1 ;  /* 0x0000000000017941 */ /* 0x000fea0003800000 */
.L_x_147:
[----:B---3--:R-:W-:Y:S01]  /*45b0*/  @!P4 IMAD R13, R78, R90, R3 ;  /* 0x0000005a4e0dc224 */ /* 0x008fe200078e0203 */
[----:B------:R-:W-:Y:S04]  /*45c0*/  BSSY B1, `(.L_x_149) ;  /* 0x0000006000017945 */ /* 0x000fe80003800000 */
[----:B------:R3:W-:Y:S01]  /*45d0*/  @!P4 STG.E.U8 desc[UR36][R6.64+0x68], R13 ;  /* 0x0000680d0600c986 */ /* 0x0007e2000c101124 */
[----:B------:R-:W-:Y:S05]  /*45e0*/  @P3 BRA `(.L_x_150) ;  /* 0x00000000000c3947 */ /* 0x000fea0003800000 */
[----:B------:R-:W5:Y:S02]  /*45f0*/  LDG.E.U8 R102, desc[UR36][R10.64+0x69] ;  /* 0x000069240a667981 */ /* 0x000f64000c1e1100 */
[----:B-----5:R-:W-:-:S05]  /*4600*/  PRMT R0, R102, 0x8880, RZ ;  /* 0x0000888066007816 */ /* 0x020fca00000000ff */
[----:B------:R-:W-:-:S07]  /*4610*/  IMAD R3, R0, R91, RZ ;  /* 0x0000005b00037224 */ /* 0x000fce00078e02ff */
.L_x_150:
[----:B------:R-:W-:Y:S05]  /*4620*/  BSYNC B1 ;  /* 0x0000000000017941 */ /* 0x000fea0003800000 */
.L_x_149:
[----:B------:R-:W-:Y:S01]  /*4630*/  @!P3 IMAD R79, R79, R90, R3 ;  /* 0x0000005a4f4fb224 */ /* 0x000fe200078e0203 */
[----:B------:R-:W-:Y:S04]  /*4640*/  BSSY B1, `(.L_x_151) ;  /* 0x0000006000017945 */ /* 0x000fe80003800000 */
[----:B------:R0:W-:Y:S01]  /*4650*/  @!P3 STG.E.U8 desc[UR36][R6.64+0x69], R79 ;  /* 0x0000694f0600b986 */ /* 0x0001e2000c101124 */
[----:B------:R-:W-:Y:S05]  /*4660*/  @P5 BRA `(.L_x_152) ;  /* 0x00000000000c5947 */ /* 0x000fea0003800000 */
[----:B------:R-:W5:Y:S02]  /*4670*/  LDG.E.U8 R102, desc[UR36][R8.64+0x70] ;  /* 0x0000702408667981 */ /* 0x000f64000c1e1100 */
[----:B-----5:R-:W-:-:S05]  /*4680*/  PRMT R0, R102, 0x8880, RZ ;  /* 0x0000888066007816 */ /* 0x020fca00000000ff */
[----:B------:R-:W-:-:S07]  /*4690*/  IMAD R3, R0, R91, RZ ;  /* 0x0000005b00037224 */ /* 0x000fce00078e02ff */
.L_x_152:
[----:B------:R-:W-:Y:S05]  /*46a0*/  BSYNC B1 ;  /* 0x0000000000017941 */ /* 0x000fea0003800000 */
.L_x_151:
[----:B---3--:R-:W-:Y:S01]  /*46b0*/  @!P5 IMAD R13, R80, R90, R3 ;  /* 0x0000005a500dd224 */ /* 0x008fe200078e0203 */
[----:B------:R-:W-:Y:S04]  /*46c0*/  BSSY B1, `(.L_x_153) ;  /* 0x0000006000017945 */ /* 0x000fe80003800000 */
[----:B------:R3:W-:Y:S01]  /*46d0*/  @!P5 STG.E.U8 desc[UR36][R4.64+0x70], R13 ;  /* 0x0000700d0400d986 */ /* 0x0007e2000c101124 */
[----:B------:R-:W-:Y:S05]  /*46e0*/  @P2 BRA `(.L_x_154) ;  /* 0x00000000000c2947 */ /* 0x000fea0003800000 */
[----:B------:R-:W5:Y:S02]  /*46f0*/  LDG.E.U8 R102, desc[UR36][R8.64+0x71] ;  /* 0x0000712408667981 */ /* 0x000f64000c1e1100 */
[----:B-----5:R-:W-:-:S05]  /*4700*/  PRMT R0, R102, 0x8880, RZ ;  /* 0x0000888066007816 */ /* 0x020fca00000000ff */
[----:B------:R-:W-:-:S07]  /*4710*/  IMAD R3, R0, R91, RZ ;  /* 0x0000005b00037224 */ /* 0x000fce00078e02ff */
.L_x_154:
[----:B------:R-:W-:Y:S05]  /*4720*/  BSYNC B1 ;  /* 0x0000000000017941 */ /* 0x000fea0003800000 */
.L_x_153:
[----:B------:R-:W-:Y:S01]  /*4730*/  ISETP.LT.OR P4, PT, R19, 0x71, !P0 ;  /* 0x000000711300780c */ /* 0x000fe20004781670 */
[----:B------:R-:W-:Y:S01]  /*4740*/  @!P2 IMAD R81, R81, R90, R3 ;  /* 0x0000005a5151a224 */ /* 0x000fe200078e0203 */
[----:B------:R-:W-:Y:S01]  /*4750*/  BSSY B1, `(.L_x_155) ;  /* 0x000000a000017945 */ /* 0x000fe20003800000 */
[C---:B------:R-:W-:Y:S02]  /*4760*/  ISETP.LT.OR P3, PT, R19.reuse, 0x72, !P0 ;  /* 0x000000721300780c */ /* 0x040fe40004761670 */
[C---:B------:R-:W-:Y:S01]  /*4770*/  ISETP.LT.OR P5, PT, R19.reuse, 0x79, !P0 ;  /* 0x000000791300780c */ /* 0x040fe200047a1670 */
[----:B------:R0:W-:Y:S01]  /*4780*/  @!P2 STG.E.U8 desc[UR36][R4.64+0x71], R81 ;  /* 0x000071510400a986 */ /* 0x0001e2000c101124 */
[C---:B------:R-:W-:Y:S02]  /*4790*/  ISETP.LT.OR P2, PT, R19.reuse, 0x79, !P1 ;  /* 0x000000791300780c */ /* 0x040fe40004f41670 */
[----:B------:R-:W-:-:S04]  /*47a0*/  ISETP.LT.OR P1, PT, R19, 0x7a, !P1 ;  /* 0x0000007a1300780c */ /* 0x000fc80004f21670 */
[----:B------:R-:W-:Y:S09]  /*47b0*/  @P4 BRA `(.L_x_156) ;  /* 0x00000000000c4947 */ /* 0x000ff20003800000 */
[----:B------:R-:W5:Y:S02]  /*47c0*/  LDG.E.U8 R102, desc[UR36][R10.64+0x70] ;  /* 0x000070240a667981 */ /* 0x000f64000c1e1100 */
[----:B-----5:R-:W-:-:S05]  /*47d0*/  PRMT R0, R102, 0x8880, RZ ;  /* 0x0000888066007816 */ /* 0x020fca00000000ff */
[----:B------:R-:W-:-:S07]  /*47e0*/  IMAD R3, R0, R91, RZ ;  /* 0x0000005b00037224 */ /* 0x000fce00078e02ff */
.L_x_156:
[----:B------:R-:W-:Y:S05]  /*47f0*/  BSYNC B1 ;  /* 0x0000000000017941 */ /* 0x000fea0003800000 */
.L_x_155:
[----:B---3--:R-:W-:Y:S01]  /*4800*/  @!P4 IMAD R13, R82, R90, R3 ;  /* 0x0000005a520dc224 */ /* 0x008fe200078e0203 */
[----:B------:R-:W-:Y:S04]  /*4810*/  BSSY B1, `(.L_x_157) ;  /* 0x0000006000017945 */ /* 0x000fe80003800000 */
[----:B------:R3:W-:Y:S01]  /*4820*/  @!P4 STG.E.U8 desc[UR36][R6.64+0x70], R13 ;  /* 0x0000700d0600c986 */ /* 0x0007e2000c101124 */
[----:B------:R-:W-:Y:S05]  /*4830*/  @P3 BRA `(.L_x_158) ;  /* 0x00000000000c3947 */ /* 0x000fea0003800000 */
[----:B------:R-:W5:Y:S02]  /*4840*/  LDG.E.U8 R102, desc[UR36][R10.64+0x71] ;  /* 0x000071240a667981 */ /* 0x000f64000c1e1100 */
[----:B-----5:R-:W-:-:S05]  /*4850*/  PRMT R0, R102, 0x8880, RZ ;  /* 0x0000888066007816 */ /* 0x020fca00000000ff */
[----:B------:R-:W-:-:S07]  /*4860*/  IMAD R3, R0, R91, RZ ;  /* 0x0000005b00037224 */ /* 0x000fce00078e02ff */
.L_x_158:
[----:B------:R-:W-:Y:S05]  /*4870*/  BSYNC B1 ;  /* 0x0000000000017941 */ /* 0x000fea0003800000 */
.L_x_157:
[----:B------:R-:W-:Y:S01]  /*4880*/  @!P3 IMAD R83, R83, R90, R3 ;  /* 0x0000005a5353b224 */ /* 0x000fe200078e0203 */
[----:B------:R-:W-:Y:S04]  /*4890*/  BSSY B1, `(.L_x_159) ;  /* 0x0000006000017945 */ /* 0x000fe80003800000 */
[----:B------:R0:W-:Y:S01]  /*48a0*/  @!P3 STG.E.U8 desc[UR36][R6.64+0x71], R83 ;  /* 0x000071530600b986 */ /* 0x0001e2000c101124 */
[----:B------:R-:W-:Y:S05]  /*48b0*/  @P2 BRA `(.L_x_160) ;  /* 0x00000000000c2947 */ /* 0x000fea0003800000 */
[----:B------:R-:W5:Y:S02]  /*48c0*/  LDG.E.U8 R102, desc[UR36][R8.64+0x78] ;  /* 0x0000782408667981 */ /* 0x000f64000c1e1100 */
[----:B-----5:R-:W-:-:S05]  /*48d0*/  PRMT R0, R102, 0x8880, RZ ;  /* 0x0000888066007816 */ /* 0x020fca00000000ff */
[----:B------:R-:W-:-:S07]  /*48e0*/  IMAD R3, R0, R91, RZ ;  /* 0x0000005b00037224 */ /* 0x000fce00078e02ff */
.L_x_160:
[----:B------:R-:W-:Y:S05]  /*48f0*/  BSYNC B1 ;  /* 0x0000000000017941 */ /* 0x000fea0003800000 */
.L_x_159:
[----:B---3--:R-:W-:Y:S01]  /*4900*/  @!P2 IMAD R13, R84, R90, R3 ;  /* 0x0000005a540da224 */ /* 0x008fe200078e0203 */
[----:B------:R-:W-:Y:S04]  /*4910*/  BSSY B1, `(.L_x_161) ;  /* 0x0000006000017945 */ /* 0x000fe80003800000 */
[----:B------:R3:W-:Y:S01]  /*4920*/  @!P2 STG.E.U8 desc[UR36][R4.64+0x78], R13 ;  /* 0x0000780d0400a986 */ /* 0x0007e2000c101124 */
[----:B------:R-:W-:Y:S05]  /*4930*/  @P1 BRA `(.L_x_162) ;  /* 0x00000000000c1947 */ /* 0x000fea0003800000 */
[----:B------:R-:W5:Y:S02]  /*4940*/  LDG.E.U8 R102, desc[UR36][R8.64+0x79] ;  /* 0x0000792408667981 */ /* 0x000f64000c1e1100 */
[----:B-----5:R-:W-:-:S05]  /*4950*/  PRMT R0, R102, 0x8880, RZ ;  /* 0x0000888066007816 */ /* 0x020fca00000000ff */
[----:B------:R-:W-:-:S07]  /*4960*/  IMAD R3, R0, R91, RZ ;  /* 0x0000005b00037224 */ /* 0x000fce00078e02ff */
.L_x_162:
[----:B------:R-:W-:Y:S05]  /*4970*/  BSYNC B1 ;  /* 0x0000000000017941 */ /* 0x000fea0003800000 */
.L_x_161:
[----:B------:R-:W-:Y:S01]  /*4980*/  @!P1 IMAD R85, R85, R90, R3 ;  /* 0x0000005a55559224 */ /* 0x000fe200078e0203 */
[----:B------:R-:W-:Y:S04]  /*4990*/  BSSY B1, `(.L_x_163) ;  /* 0x0000006000017945 */ /* 0x000fe80003800000 */
[----:B------:R0:W-:Y:S01]  /*49a0*/  @!P1 STG.E.U8 desc[UR36][R4.64+0x79], R85 ;  /* 0x0000795504009986 */ /* 0x0001e2000c101124 */
[----:B------:R-:W-:Y:S05]  /*49b0*/  @P5 BRA `(.L_x_164) ;  /* 0x00000000000c5947 */ /* 0x000fea0003800000 */
[----:B------:R-:W5:Y:S02]  /*49c0*/  LDG.E.U8 R102, desc[UR36][R10.64+0x78] ;  /* 0x000078240a667981 */ /* 0x000f64000c1e1100 */
[----:B-----5:R-:W-:-:S05]  /*49d0*/  PRMT R0, R102, 0x8880, RZ ;  /* 0x0000888066007816 */ /* 0x020fca00000000ff */
[----:B------:R-:W-:-:S07]  /*49e0*/  IMAD R3, R0, R91, RZ ;  /* 0x0000005b00037224 */ /* 0x000fce00078e02ff */
.L_x_164:
[----:B------:R-:W-:Y:S05]  /*49f0*/  BSYNC B1 ;  /* 0x0000000000017941 */ /* 0x000fea0003800000 */
.L_x_163:
[----:B0123--:R-:W-:Y:S01]  /*4a00*/  @!P5 IMAD R5, R86, R90, R3 ;  /* 0x0000005a5605d224 */ /* 0x00ffe200078e0203 */
[----:B------:R-:W-:Y:S01]  /*4a10*/  ISETP.LT.OR P0, PT, R19, 0x7a, !P0 ;  /* 0x0000007a1300780c */ /* 0x000fe20004701670 */
[----:B------:R-:W-:Y:S03]  /*4a20*/  BSSY B1, `(.L_x_165) ;  /* 0x0000006000017945 */ /* 0x000fe60003800000 */
[----:B------:R0:W-:Y:S09]  /*4a30*/  @!P5 STG.E.U8 desc[UR36][R6.64+0x78], R5 ;  /* 0x000078050600d986 */ /* 0x0001f2000c101124 */
[----:B------:R-:W-:Y:S05]  /*4a40*/  @P0 BRA `(.L_x_166) ;  /* 0x00000000000c0947 */ /* 0x000fea0003800000 */
[----:B------:R-:W2:Y:S02]  /*4a50*/  LDG.E.U8 R102, desc[UR36][R10.64+0x79] ;  /* 0x000079240a667981 */ /* 0x000ea4000c1e1100 */
[----:B--2---:R-:W-:-:S05]  /*4a60*/  PRMT R0, R102, 0x8880, RZ ;  /* 0x0000888066007816 */ /* 0x004fca00000000ff */
[----:B------:R-:W-:-:S07]  /*4a70*/  IMAD R3, R0, R91, RZ ;  /* 0x0000005b00037224 */ /* 0x000fce00078e02ff */
.L_x_166:
[----:B------:R-:W-:Y:S05]  /*4a80*/  BSYNC B1 ;  /* 0x0000000000017941 */ /* 0x000fea0003800000 */
.L_x_165:
[----:B------:R-:W-:Y:S01]  /*4a90*/  IMAD R3, R87, R90, R3 ;  /* 0x0000005a57037224 */ /* 0x000fe200078e0203 */
[----:B------:R-:W-:Y:S06]  /*4aa0*/  @P0 BRA `(.L_x_167) ;  /* 0x0000000c00100947 */ /* 0x000fec0003800000 */
[----:B------:R1:W-:Y:S01]  /*4ab0*/  STG.E.U8 desc[UR36][R6.64+0x79], R3 ;  /* 0x0000790306007986 */ /* 0x0003e2000c101124 */
[----:B------:R-:W-:Y:S05]  /*4ac0*/  BRA `(.L_x_167) ;  /* 0x0000000c00087947 */ /* 0x000fea0003800000 */
.L_x_38:
[C---:B------:R-:W-:Y:S02]  /*4ad0*/  ISETP.GE.AND P1, PT, R20.reuse, 0x1, PT ;  /* 0x000000011400780c */ /* 0x040fe40003f26270 */
[----:B------:R-:W-:Y:S02]  /*4ae0*/  ISETP.GE.AND P0, PT, R20, 0x9, PT ;  /* 0x000000091400780c */ /* 0x000fe40003f06270 */
[C---:B------:R-:W-:Y:S02]  /*4af0*/  ISETP.LT.OR P4, PT, R19.reuse, 0x1, !P1 ;  /* 0x000000011300780c */ /* 0x040fe40004f81670 */
[C---:B------:R-:W-:Y:S02]  /*4b00*/  ISETP.LT.OR P3, PT, R19.reuse, 0x2, !P1 ;  /* 0x000000021300780c */ /* 0x040fe40004f61670 */
[C---:B------:R-:W-:Y:S02]  /*4b10*/  ISETP.LT.OR P2, PT, R19.reuse, 0x1, !P0 ;  /* 0x000000011300780c */ /* 0x040fe40004741670 */
[----:B------:R-:W-:-:S07]  /*4b20*/  ISETP.LT.OR P5, PT, R19, 0x2, !P0 ;  /* 0x000000021300780c */ /* 0x000fce00047a1670 */
[-C--:B------:R-:W-:Y:S02]  /*4b30*/  @!P4 IMAD R3, R24, R90.reuse, RZ ;  /* 0x0000005a1803c224 */ /* 0x080fe400078e02ff */
[-C--:B------:R-:W-:Y:S02]  /*4b40*/  @!P3 IMAD R25, R25, R90.reuse, RZ ;  /* 0x0000005a1919b224 */ /* 0x080fe400078e02ff */
[-C--:B------:R-:W-:Y:S01]  /*4b50*/  @!P2 IMAD R9, R26, R90.reuse, RZ ;  /* 0x0000005a1a09a224 */ /* 0x080fe200078e02ff */
[----:B------:R0:W-:Y:S01]  /*4b60*/  @!P4 STG.E.U8 desc[UR36][R4.64], R3 ;  /* 0x000000030400c986 */ /* 0x0001e2000c101124 */
[----:B------:R-:W-:Y:S01]  /*4b70*/  ISETP.LT.OR P4, PT, R19, 0x9, !P1 ;  /* 0x000000091300780c */ /* 0x000fe20004f81670 */
[----:B------:R-:W-:Y:S02]  /*4b80*/  @!P5 IMAD R27, R27, R90, RZ ;  /* 0x0000005a1b1bd224 */ /* 0x000fe400078e02ff */
[----:B------:R-:W-:Y:S01]  /*4b90*/  @!P3 STG.E.U8 desc[UR36][R4.64+0x1], R25 ;  /* 0x000001190400b986 */ /* 0x000fe2000c101124 */
[----:B------:R-:W-:-:S03]  /*4ba0*/  ISETP.LT.OR P3, PT, R19, 0xa, !P1 ;  /* 0x0000000a1300780c */ /* 0x000fc60004f61670 */
[----:B------:R1:W-:Y:S01]  /*4bb0*/  @!P2 STG.E.U8 desc[UR36][R6.64], R9 ;  /* 0x000000090600a986 */ /* 0x0003e2000c101124 */
[----:B------:R-:W-:-:S03]  /*4bc0*/  ISETP.LT.OR P2, PT, R19, 0x9, !P0 ;  /* 0x000000091300780c */ /* 0x000fc60004741670 */
[----:B------:R-:W-:Y:S01]  /*4bd0*/  @!P5 STG.E.U8 desc[UR36][R6.64+0x1], R27 ;  /* 0x0000011b0600d986 */ /* 0x000fe2000c101124 */
[----:B------:R-:W-:Y:S01]  /*4be0*/  ISETP.LT.OR P5, PT, R19, 0xa, !P0 ;  /* 0x0000000a1300780c */ /* 0x000fe200047a1670 */
[----:B------:R-:W-:-:S04]  /*4bf0*/  @!P4 IMAD R11, R28, R90, RZ ;  /* 0x0000005a1c0bc224 */ /* 0x000fc800078e02ff */
[-C--:B------:R-:W-:Y:S01]  /*4c00*/  @!P3 IMAD R29, R29, R90.reuse, RZ ;  /* 0x0000005a1d1db224 */ /* 0x080fe200078e02ff */
[----:B------:R-:W-:Y:S01]  /*4c10*/  @!P4 STG.E.U8 desc[UR36][R4.64+0x8], R11 ;  /* 0x0000080b0400c986 */ /* 0x000fe2000c101124 */
[C---:B------:R-:W-:Y:S02]  /*4c20*/  ISETP.LT.OR P4, PT, R19.reuse, 0x11, !P1 ;  /* 0x000000111300780c */ /* 0x040fe40004f81670 */
[-C--:B0-----:R-:W-:Y:S01]  /*4c30*/  @!P2 IMAD R3, R30, R90.reuse, RZ ;  /* 0x0000005a1e03a224 */ /* 0x081fe200078e02ff */
[----:B------:R-:W-:Y:S01]  /*4c40*/  @!P3 STG.E.U8 desc[UR36][R4.64+0x9], R29 ;  /* 0x0000091d0400b986 */ /* 0x000fe2000c101124 */
[----:B------:R-:W-:Y:S02]  /*4c50*/  ISETP.LT.OR P3, PT, R19, 0x12, !P1 ;  /* 0x000000121300780c */ /* 0x000fe40004f61670 */
[----:B------:R-:W-:Y:S01]  /*4c60*/  @!P5 IMAD R31, R31, R90, RZ ;  /* 0x0000005a1f1fd224 */ /* 0x000fe200078e02ff */
[----:B------:R0:W-:Y:S01]  /*4c70*/  @!P2 STG.E.U8 desc[UR36][R6.64+0x8], R3 ;  /* 0x000008030600a986 */ /* 0x0001e2000c101124 */
[----:B------:R-:W-:-:S03]  /*4c80*/  ISETP.LT.OR P2, PT, R19, 0x11, !P0 ;  /* 0x000000111300780c */ /* 0x000fc60004741670 */
[----:B------:R-:W-:Y:S01]  /*4c90*/  @!P5 STG.E.U8 desc[UR36][R6.64+0x9], R31 ;  /* 0x0000091f0600d986 */ /* 0x000fe2000c101124 */
[----:B------:R-:W-:Y:S01]  /*4ca0*/  ISETP.LT.OR P5, PT, R19, 0x12, !P0 ;  /* 0x000000121300780c */ /* 0x000fe200047a1670 */
[----:B-1----:R-:W-:-:S04]  /*4cb0*/  @!P4 IMAD R9, R32, R90, RZ ;  /* 0x0000005a2009c224 */ /* 0x002fc800078e02ff */
        /* <DEDUP_REMOVED lines=109> */
[----:B------:R1:W-:Y:S01]  /*5390*/  @!P4 STG.E.U8 desc[UR36][R4.64+0x58], R11 ;  /* 0x0000580b0400c986 */ /* 0x0003e2000c101124 */
        /* <DEDUP_REMOVED lines=13> */
[-C--:B-1----:R-:W-:Y:S01]  /*5470*/  @!P2 IMAD R11, R74, R90.reuse, RZ ;  /* 0x0000005a4a0ba224 */ /* 0x082fe200078e02ff */
[----:B------:R-:W-:Y:S01]  /*5480*/  @!P3 STG.E.U8 desc[UR36][R4.64+0x61], R73 ;  /* 0x000061490400b986 */ /* 0x000fe2000c101124 */
[----:B------:R-:W-:Y:S02]  /*5490*/  ISETP.LT.OR P3, PT, R19, 0x6a, !P1 ;  /* 0x0000006a1300780c */ /* 0x000fe40004f61670 */
[----:B------:R-:W-:Y:S01]  /*54a0*/  @!P5 IMAD R75, R75, R90, RZ ;  /* 0x0000005a4b4bd224 */ /* 0x000fe200078e02ff */
[----:B------:R1:W-:Y:S01]  /*54b0*/  @!P2 STG.E.U8 desc[UR36][R6.64+0x60], R11 ;  /* 0x0000600b0600a986 */ /* 0x0003e2000c101124 */
[----:B------:R-:W-:-:S03]  /*54c0*/  ISETP.LT.OR P2, PT, R19, 0x69, !P0 ;  /* 0x000000691300780c */ /* 0x000fc60004741670 */
[----:B------:R-:W-:Y:S01]  /*54d0*/  @!P5 STG.E.U8 desc[UR36][R6.64+0x61], R75 ;  /* 0x0000614b0600d986 */ /* 0x000fe2000c101124 */
[----:B------:R-:W-:Y:S01]  /*54e0*/  ISETP.LT.OR P5, PT, R19, 0x6a, !P0 ;  /* 0x0000006a1300780c */ /* 0x000fe200047a1670 */
[----:B0-----:R-:W-:-:S04]  /*54f0*/  @!P4 IMAD R3, R76, R90, RZ ;  /* 0x0000005a4c03c224 */ /* 0x001fc800078e02ff */
[-C--:B------:R-:W-:Y:S01]  /*5500*/  @!P3 IMAD R77, R77, R90.reuse, RZ ;  /* 0x0000005a4d4db224 */ /* 0x080fe200078e02ff */
[----:B------:R0:W-:Y:S01]  /*5510*/  @!P4 STG.E.U8 desc[UR36][R4.64+0x68], R3 ;  /* 0x000068030400c986 */ /* 0x0001e2000c101124 */
[C---:B------:R-:W-:Y:S02]  /*5520*/  ISETP.LT.OR P4, PT, R19.reuse, 0x72, !P1 ;  /* 0x000000721300780c */ /* 0x040fe40004f81670 */
[-C--:B--2---:R-:W-:Y:S01]  /*5530*/  @!P2 IMAD R9, R78, R90.reuse, RZ ;  /* 0x0000005a4e09a224 */ /* 0x084fe200078e02ff */
[----:B------:R-:W-:Y:S01]  /*5540*/  @!P3 STG.E.U8 desc[UR36][R4.64+0x69], R77 ;  /* 0x0000694d0400b986 */ /* 0x000fe2000c101124 */
[----:B------:R-:W-:Y:S02]  /*5550*/  ISETP.LT.OR P3, PT, R19, 0x71, !P1 ;  /* 0x000000711300780c */ /* 0x000fe40004f61670 */
[----:B------:R-:W-:Y:S01]  /*5560*/  @!P5 IMAD R79, R79, R90, RZ ;  /* 0x0000005a4f4fd224 */ /* 0x000fe200078e02ff */
[----:B------:R-:W-:Y:S01]  /*5570*/  @!P2 STG.E.U8 desc[UR36][R6.64+0x68], R9 ;  /* 0x000068090600a986 */ /* 0x000fe2000c101124 */
[----:B------:R-:W-:-:S03]  /*5580*/  ISETP.LT.OR P2, PT, R19, 0x71, !P0 ;  /* 0x000000711300780c */ /* 0x000fc60004741670 */
[----:B------:R-:W-:Y:S01]  /*5590*/  @!P5 STG.E.U8 desc[UR36][R6.64+0x69], R79 ;  /* 0x0000694f0600d986 */ /* 0x000fe2000c101124 */
[----:B------:R-:W-:Y:S01]  /*55a0*/  ISETP.LT.OR P5, PT, R19, 0x79, !P0 ;  /* 0x000000791300780c */ /* 0x000fe200047a1670 */
[----:B------:R-:W-:-:S04]  /*55b0*/  @!P4 IMAD R81, R81, R90, RZ ;  /* 0x0000005a5151c224 */ /* 0x000fc800078e02ff */
[-C--:B-1----:R-:W-:Y:S01]  /*55c0*/  @!P3 IMAD R11, R80, R90.reuse, RZ ;  /* 0x0000005a500bb224 */ /* 0x082fe200078e02ff */
[----:B------:R-:W-:Y:S01]  /*55d0*/  @!P4 STG.E.U8 desc[UR36][R4.64+0x71], R81 ;  /* 0x000071510400c986 */ /* 0x000fe2000c101124 */
[C---:B------:R-:W-:Y:S02]  /*55e0*/  ISETP.LT.OR P4, PT, R19.reuse, 0x72, !P0 ;  /* 0x000000721300780c */ /* 0x040fe40004781670 */
[C---:B------:R-:W-:Y:S01]  /*55f0*/  ISETP.LT.OR P0, PT, R19.reuse, 0x7a, !P0 ;  /* 0x0000007a1300780c */ /* 0x040fe20004701670 */
[----:B------:R1:W-:Y:S01]  /*5600*/  @!P3 STG.E.U8 desc[UR36][R4.64+0x70], R11 ;  /* 0x0000700b0400b986 */ /* 0x0003e2000c101124 */
[C---:B------:R-:W-:Y:S01]  /*5610*/  ISETP.LT.OR P3, PT, R19.reuse, 0x79, !P1 ;  /* 0x000000791300780c */ /* 0x040fe20004f61670 */
[----:B0-----:R-:W-:Y:S01]  /*5620*/  @!P2 IMAD R3, R82, R90, RZ ;  /* 0x0000005a5203a224 */ /* 0x001fe200078e02ff */
[----:B------:R-:W-:-:S04]  /*5630*/  ISETP.LT.OR P1, PT, R19, 0x7a, !P1 ;  /* 0x0000007a1300780c */ /* 0x000fc80004f21670 */
[----:B------:R2:W-:Y:S03]  /*5640*/  @!P2 STG.E.U8 desc[UR36][R6.64+0x70], R3 ;  /* 0x000070030600a986 */ /* 0x0005e6000c101124 */
[-C--:B------:R-:W-:Y:S02]  /*5650*/  @!P4 IMAD R83, R83, R90.reuse, RZ ;  /* 0x0000005a5353c224 */ /* 0x080fe400078e02ff */
[-C--:B-1----:R-:W-:Y:S02]  /*5660*/  @!P5 IMAD R11, R86, R90.reuse, RZ ;  /* 0x0000005a560bd224 */ /* 0x082fe400078e02ff */
[-C--:B------:R-:W-:Y:S01]  /*5670*/  @!P3 IMAD R9, R84, R90.reuse, RZ ;  /* 0x0000005a5409b224 */ /* 0x080fe200078e02ff */
[----:B------:R2:W-:Y:S01]  /*5680*/  @!P4 STG.E.U8 desc[UR36][R6.64+0x71], R83 ;  /* 0x000071530600c986 */ /* 0x0005e2000c101124 */
[-C--:B------:R-:W-:Y:S02]  /*5690*/  @!P1 IMAD R85, R85, R90.reuse, RZ ;  /* 0x0000005a55559224 */ /* 0x080fe400078e02ff */
[----:B------:R-:W-:Y:S01]  /*56a0*/  @!P0 IMAD R87, R87, R90, RZ ;  /* 0x0000005a57578224 */ /* 0x000fe200078e02ff */
[----:B------:R2:W-:Y:S04]  /*56b0*/  @!P3 STG.E.U8 desc[UR36][R4.64+0x78], R9 ;  /* 0x000078090400b986 */ /* 0x0005e8000c101124 */
[----:B------:R2:W-:Y:S04]  /*56c0*/  @!P1 STG.E.U8 desc[UR36][R4.64+0x79], R85 ;  /* 0x0000795504009986 */ /* 0x0005e8000c101124 */
[----:B------:R2:W-:Y:S04]  /*56d0*/  @!P5 STG.E.U8 desc[UR36][R6.64+0x78], R11 ;  /* 0x0000780b0600d986 */ /* 0x0005e8000c101124 */
[----:B------:R2:W-:Y:S02]  /*56e0*/  @!P0 STG.E.U8 desc[UR36][R6.64+0x79], R87 ;  /* 0x0000795706008986 */ /* 0x0005e4000c101124 */
.L_x_167:
[----:B------:R-:W-:Y:S05]  /*56f0*/  BSYNC B0 ;  /* 0x0000000000007941 */ /* 0x000fea0003800000 */
.L_x_37:
[----:B0-2---:R-:W2:Y:S01]  /*5700*/  LDL.64 R4, [R1] ;  /* 0x0000000001047983 */ /* 0x005ea20000100a00 */
[----:B------:R-:W-:Y:S01]  /*5710*/  ULDC.64 UR4, c[0x0][0x650] ;  /* 0x0001940000047ab9 */ /* 0x000fe20000000a00 */
[----:B------:R-:W-:Y:S02]  /*5720*/  IMAD.U32 R0, RZ, RZ, UR44 ;  /* 0x0000002cff007e24 */ /* 0x000fe4000f8e00ff */
[----:B------:R-:W-:Y:S02]  /*5730*/  IMAD.MOV.U32 R22, RZ, RZ, -0x1 ;  /* 0xffffffffff167424 */ /* 0x000fe400078e00ff */
[----:B------:R0:W-:Y:S01]  /*5740*/  SYNCS.ARRIVE.TRANS64.A1T0 RZ, [R0+UR46], RZ ;  /* 0x000000ff00ff79a7 */ /* 0x0001e2000810002e */
[----:B------:R-:W-:Y:S02]  /*5750*/  IMAD.MOV.U32 R19, RZ, RZ, -0x1 ;  /* 0xffffffffff137424 */ /* 0x000fe400078e00ff */
[----:B------:R-:W-:Y:S01]  /*5760*/  IMAD.MOV.U32 R18, RZ, RZ, -0x1 ;  /* 0xffffffffff127424 */ /* 0x000fe200078e00ff */
[----:B0-----:R-:W-:-:S02]  /*5770*/  PRMT R0, RZ, 0x7610, R0 ;  /* 0x00007610ff007816 */ /* 0x001fc40000000000 */
[----:B--2---:R-:W-:-:S05]  /*5780*/  LEA R16, P0, R4, R16, 0x1 ;  /* 0x0000001004107211 */ /* 0x004fca00078008ff */
[----:B------:R-:W-:Y:S01]  /*5790*/  IMAD.X R17, R98, 0x1, R17, P0 ;  /* 0x0000000162117824 */ /* 0x000fe200000e0611 */
[----:B------:R-:W-:-:S04]  /*57a0*/  ISETP.GE.U32.AND P0, PT, R16, UR4, PT ;  /* 0x0000000410007c0c */ /* 0x000fc8000bf06070 */
[----:B------:R-:W-:-:S13]  /*57b0*/  ISETP.GE.U32.AND.EX P0, PT, R17, UR5, PT, P0 ;  /* 0x0000000511007c0c */ /* 0x000fda000bf06100 */
[----:B------:R-:W-:Y:S05]  /*57c0*/  @P0 BRA `(.L_x_168) ;  /* 0x00000004004c0947 */ /* 0x000fea0003800000 */
[----:B------:R-:W0:Y:S01]  /*57d0*/  LDC.64 R10, c[0x0][0x628] ;  /* 0x00018a00ff0a7b82 */ /* 0x000e220000000a00 */
[----:B------:R-:W2:Y:S01]  /*57e0*/  S2R R12, SR_CTAID.X ;  /* 0x00000000000c7919 */ /* 0x000ea20000002500 */
[----:B------:R-:W-:Y:S02]  /*57f0*/  IMAD.MOV.U32 R8, RZ, RZ, R16 ;  /* 0x000000ffff087224 */ /* 0x000fe400078e0010 */
[----:B------:R-:W-:Y:S01]  /*5800*/  IMAD.MOV.U32 R9, RZ, RZ, R17 ;  /* 0x000000ffff097224 */ /* 0x000fe200078e0011 */
[----:B------:R-:W3:Y:S03]  /*5810*/  S2R R19, SR_CTAID.Y ;  /* 0x0000000000137919 */ /* 0x000ee60000002600 */
[----:B------:R-:W1:Y:S08]  /*5820*/  LDC R0, c[0x0][0x630] ;  /* 0x00018c00ff007b82 */ /* 0x000e700000000800 */
[----:B------:R-:W1:Y:S01]  /*5830*/  LDC.64 R14, c[0x0][0x620] ;  /* 0x00018800ff0e7b82 */ /* 0x000e620000000a00 */
[----:B0-----:R-:W-:-:S04]  /*5840*/  ISETP.NE.U32.AND P0, PT, R10, RZ, PT ;  /* 0x000000ff0a00720c */ /* 0x001fc80003f05070 */
[----:B------:R-:W-:-:S13]  /*5850*/  ISETP.NE.AND.EX P0, PT, R11, RZ, PT, P0 ;  /* 0x000000ff0b00720c */ /* 0x000fda0003f05300 */
[----:B-123--:R-:W-:Y:S05]  /*5860*/  @!P0 BRA `(.L_x_169) ;  /* 0x0000000000288947 */ /* 0x00efea0003800000 */
[----:B------:R-:W0:Y:S02]  /*5870*/  LDC R3, c[0x0][0x634] ;  /* 0x00018d00ff037b82 */ /* 0x000e240000000800 */
[----:B0-----:R-:W-:-:S05]  /*5880*/  IADD3 R3, P0, R16, R3, RZ ;  /* 0x0000000310037210 */ /* 0x001fca0007f1e0ff */
[----:B------:R-:W-:-:S04]  /*5890*/  IMAD.X R13, RZ, RZ, R17, P0 ;  /* 0x000000ffff0d7224 */ /* 0x000fc800000e0611 */
[----:B------:R-:W-:-:S04]  /*58a0*/  IMAD.WIDE.U32 R4, R13, R10, RZ ;  /* 0x0000000a0d047225 */ /* 0x000fc800078e00ff */
[----:B----4-:R-:W-:-:S04]  /*58b0*/  IMAD.WIDE.U32 R6, P0, R3, R11, R4 ;  /* 0x0000000b03067225 */ /* 0x010fc80007800004 */
[----:B------:R-:W-:-:S04]  /*58c0*/  IMAD.WIDE.U32 R4, R3, R10, RZ ;  /* 0x0000000a03047225 */ /* 0x000fc800078e00ff */
[----:B------:R-:W-:Y:S01]  /*58d0*/  IMAD.X R9, RZ, RZ, RZ, P0 ;  /* 0x000000ffff097224 */ /* 0x000fe200000e06ff */
[----:B------:R-:W-:Y:S01]  /*58e0*/  IADD3 RZ, P0, R5, R6, RZ ;  /* 0x0000000605ff7210 */ /* 0x000fe20007f1e0ff */
[----:B------:R-:W-:-:S04]  /*58f0*/  IMAD.MOV.U32 R8, RZ, RZ, R7 ;  /* 0x000000ffff087224 */ /* 0x000fc800078e0007 */
[----:B------:R-:W-:-:S08]  /*5900*/  IMAD.WIDE.U32.X R8, R13, R11, R8, P0 ;  /* 0x0000000b0d087225 */ /* 0x000fd000000e0408 */
.L_x_169:
[-CC-:B------:R-:W-:Y:S01]  /*5910*/  SHF.R.U64 R18, R8, R0.reuse, R9.reuse ;  /* 0x0000000008127219 */ /* 0x180fe20000001209 */
[----:B------:R-:W0:Y:S01]  /*5920*/  LDC.64 R24, c[0x0][0x640] ;  /* 0x00019000ff187b82 */ /* 0x000e220000000a00 */
[----:B------:R-:W-:Y:S01]  /*5930*/  SHF.R.U32.HI R0, RZ, R0, R9 ;  /* 0x00000000ff007219 */ /* 0x000fe20000011609 */
[----:B------:R-:W-:Y:S01]  /*5940*/  ULDC UR4, c[0x0][0x150] ;  /* 0x0000540000047ab9 */ /* 0x000fe20000000800 */
[----:B------:R-:W-:Y:S02]  /*5950*/  IADD3 R3, P0, RZ, -R18, RZ ;  /* 0x80000012ff037210 */ /* 0x000fe40007f1e0ff */
[----:B----4-:R-:W-:-:S03]  /*5960*/  I2FP.F32.U32 R7, R12 ;  /* 0x0000000c00077245 */ /* 0x010fc60000201000 */
[----:B------:R-:W1:Y:S01]  /*5970*/  LDC R6, c[0x0][0x618] ;  /* 0x00018600ff067b82 */ /* 0x000e620000000800 */
[----:B------:R-:W-:Y:S02]  /*5980*/  IMAD.X R5, RZ, RZ, ~R0, P0 ;  /* 0x000000ffff057224 */ /* 0x000fe400000e0e00 */
[----:B------:R-:W-:Y:S01]  /*5990*/  FMUL R7, R7, UR4 ;  /* 0x0000000407077c20 */ /* 0x000fe20008400000 */
[----:B------:R-:W-:Y:S01]  /*59a0*/  ULDC UR4, c[0x0][0x154] ;  /* 0x0000550000047ab9 */ /* 0x000fe20000000800 */
[-C--:B------:R-:W-:Y:S02]  /*59b0*/  IMAD R0, R5, R14.reuse, RZ ;  /* 0x0000000e05007224 */ /* 0x080fe400078e02ff */
[C---:B------:R-:W-:Y:S01]  /*59c0*/  IMAD.WIDE.U32 R4, R3.reuse, R14, R16 ;  /* 0x0000000e03047225 */ /* 0x040fe200078e0010 */
[----:B------:R-:W2:Y:S01]  /*59d0*/  LDC R8, c[0x0][0x608] ;  /* 0x00018200ff087b82 */ /* 0x000ea20000000800 */
[----:B------:R-:W3:Y:S02]  /*59e0*/  F2I.U32.TRUNC.NTZ R7, R7 ;  /* 0x0000000700077305 */ /* 0x000ee4000020f000 */
[----:B------:R-:W-:Y:S01]  /*59f0*/  IMAD R3, R3, R15, R0 ;  /* 0x0000000f03037224 */ /* 0x000fe200078e0200 */
[----:B------:R-:W-:-:S03]  /*5a00*/  I2FP.F32.U32 R0, R19 ;  /* 0x0000001300007245 */ /* 0x000fc60000201000 */
[----:B------:R-:W-:Y:S01]  /*5a10*/  IMAD.IADD R3, R5, 0x1, R3 ;  /* 0x0000000105037824 */ /* 0x000fe200078e0203 */
[----:B------:R-:W4:Y:S01]  /*5a20*/  LDC R11, c[0x0][0x658] ;  /* 0x00019600ff0b7b82 */ /* 0x000f220000000800 */
[----:B0-----:R-:W-:-:S04]  /*5a30*/  ISETP.NE.U32.AND P0, PT, R24, RZ, PT ;  /* 0x000000ff1800720c */ /* 0x001fc80003f05070 */
[----:B------:R-:W-:-:S03]  /*5a40*/  ISETP.NE.AND.EX P0, PT, R25, RZ, PT, P0 ;  /* 0x000000ff1900720c */ /* 0x000fc60003f05300 */
[----:B------:R-:W0:Y:S01]  /*5a50*/  LDC R9, c[0x0][0x144] ;  /* 0x00005100ff097b82 */ /* 0x000e220000000800 */
[-C--:B-1----:R-:W-:Y:S01]  /*5a60*/  SHF.R.U64 R10, R4, R6.reuse, R3 ;  /* 0x00000006040a7219 */ /* 0x082fe20000001203 */
[----:B---3--:R-:W-:Y:S01]  /*5a70*/  IMAD.MOV R7, RZ, RZ, -R7 ;  /* 0x000000ffff077224 */ /* 0x008fe200078e0a07 */
[----:B------:R-:W-:Y:S01]  /*5a80*/  SHF.R.U32.HI R3, RZ, R6, R3 ;  /* 0x00000006ff037219 */ /* 0x000fe20000011603 */
[----:B------:R-:W-:-:S04]  /*5a90*/  FMUL R6, R0, UR4 ;  /* 0x0000000400067c20 */ /* 0x000fc80008400000 */
[----:B------:R-:W1:Y:S01]  /*5aa0*/  LDC R20, c[0x0][0x148] ;  /* 0x00005200ff147b82 */ /* 0x000e620000000800 */
[----:B------:R3:W0:Y:S01]  /*5ab0*/  F2I.U32.TRUNC.NTZ R14, R6 ;  /* 0x00000006000e7305 */ /* 0x000622000020f000 */
[-CC-:B--2---:R-:W-:Y:S02]  /*5ac0*/  SHF.R.U64 R13, R10, R8.reuse, R3.reuse ;  /* 0x000000080a0d7219 */ /* 0x184fe40000001203 */
[----:B------:R-:W-:-:S04]  /*5ad0*/  SHF.R.U32.HI R0, RZ, R8, R3 ;  /* 0x00000008ff007219 */ /* 0x000fc80000011603 */
[----:B------:R-:W2:Y:S01]  /*5ae0*/  LDC R21, c[0x0][0x648] ;  /* 0x00019200ff157b82 */ /* 0x000ea20000000800 */
[-CC-:B----4-:R-:W-:Y:S02]  /*5af0*/  SHF.R.U64 R15, R13, R11.reuse, R0.reuse ;  /* 0x0000000b0d0f7219 */ /* 0x190fe40000001200 */
[----:B------:R-:W-:-:S03]  /*5b00*/  SHF.R.U32.HI R5, RZ, R11, R0 ;  /* 0x0000000bff057219 */ /* 0x000fc60000011600 */
[----:B------:R-:W-:Y:S02]  /*5b10*/  IMAD.MOV.U32 R4, RZ, RZ, R15 ;  /* 0x000000ffff047224 */ /* 0x000fe400078e000f */
[----:B------:R-:W4:Y:S01]  /*5b20*/  LDC R26, c[0x0][0x638] ;  /* 0x00018e00ff1a7b82 */ /* 0x000f220000000800 */
[----:B0-----:R-:W-:-:S07]  /*5b30*/  IMAD R22, R9, R7, R12 ;  /* 0x0000000709167224 */ /* 0x001fce00078e020c */
[----:B------:R-:W0:Y:S08]  /*5b40*/  LDC R27, c[0x0][0x610] ;  /* 0x00018400ff1b7b82 */ /* 0x000e300000000800 */
[----:B------:R-:W0:Y:S01]  /*5b50*/  LDC R28, c[0x0][0x600] ;  /* 0x00018000ff1c7b82 */ /* 0x000e220000000800 */
[----:B-123--:R-:W-:Y:S05]  /*5b60*/  @!P0 BRA `(.L_x_170) ;  /* 0x0000000000288947 */ /* 0x00efea0003800000 */
[----:B------:R-:W1:Y:S02]  /*5b70*/  LDC R0, c[0x0][0x64c] ;  /* 0x00019300ff007b82 */ /* 0x000e640000000800 */
[----:B-1----:R-:W-:-:S05]  /*5b80*/  IADD3 R3, P0, R15, R0, RZ ;  /* 0x000000000f037210 */ /* 0x002fca0007f1e0ff */
        /* <DEDUP_REMOVED lines=8> */
.L_x_170:
[----:B------:R-:W-:Y:S01]  /*5c10*/  ISETP.NE.AND P0, PT, R2, 0x1, PT ;  /* 0x000000010200780c */ /* 0x000fe20003f05270 */
[----:B------:R-:W-:Y:S01]  /*5c20*/  IMAD.MOV R14, RZ, RZ, -R14 ;  /* 0x000000ffff0e7224 */ /* 0x000fe200078e0a0e */
[----:B------:R-:W-:Y:S02]  /*5c30*/  SHF.R.U64 R0, R4, R21, R5 ;  /* 0x0000001504007219 */ /* 0x000fe40000001205 */
[----:B------:R-:W-:Y:S02]  /*5c40*/  LOP3.LUT R3, R13, R100, RZ, 0xc0, !PT ;  /* 0x000000640d037212 */ /* 0x000fe400078ec0ff */
[----:B------:R-:W-:Y:S01]  /*5c50*/  LOP3.LUT R5, R10, R99, RZ, 0xc0, !PT ;  /* 0x000000630a057212 */ /* 0x000fe200078ec0ff */
[----:B------:R-:W-:Y:S02]  /*5c60*/  IMAD.MOV R4, RZ, RZ, -R0 ;  /* 0x000000ffff047224 */ /* 0x000fe400078e0a00 */
[----:B------:R-:W-:Y:S02]  /*5c70*/  IMAD R3, R96, R0, R3 ;  /* 0x0000000060037224 */ /* 0x000fe400078e0203 */
[----:B----4-:R-:W-:-:S02]  /*5c80*/  IMAD R0, R4, R26, R15 ;  /* 0x0000001a04007224 */ /* 0x010fc400078e020f */
[----:B------:R-:W-:Y:S02]  /*5c90*/  @P0 IMAD R22, R20, R14, R19 ;  /* 0x0000000e14160224 */ /* 0x000fe400078e0213 */
[----:B------:R-:W-:Y:S02]  /*5ca0*/  IMAD.MOV.U32 R4, RZ, RZ, 0x1 ;  /* 0x00000001ff047424 */ /* 0x000fe400078e00ff */
[----:B0-----:R-:W-:Y:S02]  /*5cb0*/  IMAD R22, R3, R27, R22 ;  /* 0x0000001b03167224 */ /* 0x001fe400078e0216 */
[----:B------:R-:W-:Y:S01]  /*5cc0*/  IMAD R3, R0, R28, R5 ;  /* 0x0000001c00037224 */ /* 0x000fe200078e0205 */
[----:B------:R-:W-:-:S04]  /*5cd0*/  PRMT R0, R4, 0x7610, R0 ;  /* 0x0000761004007816 */ /* 0x000fc80000000000 */
[----:B------:R-:W-:Y:S02]  /*5ce0*/  SEL R19, R3, R22, !P0 ;  /* 0x0000001603137207 */ /* 0x000fe40004000000 */
[----:B------:R-:W-:-:S07]  /*5cf0*/  SEL R22, R22, R3, !P0 ;  /* 0x0000000316167207 */ /* 0x000fce0004000000 */
.L_x_168:
[----:B------:R-:W-:Y:S01]  /*5d00*/  LOP3.LUT P0, RZ, R0, 0xff, RZ, 0xc0, !PT ;  /* 0x000000ff00ff7812 */ /* 0x000fe2000780c0ff */
[----:B------:R-:W-:Y:S01]  /*5d10*/  UIMAD.WIDE.U32 UR4, UR38, 0x38e38e39, URZ ;  /* 0x38e38e39260478a5 */ /* 0x000fe2000f8e003f */
[----:B------:R-:W-:-:S03]  /*5d20*/  LOP3.LUT R103, R103, 0x1, RZ, 0x3c, !PT ;  /* 0x0000000167677812 */ /* 0x000fc600078e3cff */
[----:B------:R-:W-:-:S04]  /*5d30*/  USHF.R.U32.HI UR4, URZ, 0x1, UR5 ;  /* 0x000000013f047899 */ /* 0x000fc80008011605 */
[----:B------:R-:W-:-:S04]  /*5d40*/  UIMAD UR38, UR4, -0x9, UR38 ;  /* 0xfffffff7042678a4 */ /* 0x000fc8000f8e0226 */
[----:B------:R-:W-:Y:S08]  /*5d50*/  @P0 BRA `(.L_x_171) ;  /* 0xffffffb800b00947 */ /* 0x000ff0000383ffff */
[----:B------:R-:W-:Y:S05]  /*5d60*/  EXIT ;  /* 0x000000000000794d */ /* 0x000fea0003800000 */
.L_x_18:
[----:B------:R-:W-:-:S08]  /*5d70*/  ISETP.NE.AND P0, PT, R14, RZ, PT ;  /* 0x000000ff0e00720c */ /* 0x000fd00003f05270 */
[----:B0-----:R-:W0:-:S00]  /*5d80*/  USETMAXREG.DEALLOC.CTAPOOL 0x28 ;  /* 0x00000028000079c8 */ /* 0x001e0000080e0500 */
[----:B------:R-:W-:Y:S05]  /*5d90*/  @P0 EXIT ;  /* 0x000000000000094d */ /* 0x000fea0003800000 */
[----:B0-----:R-:W-:Y:S01]  /*5da0*/  LOP3.LUT P0, RZ, R8, 0xff, RZ, 0xc0, !PT ;  /* 0x000000ff08ff7812 */ /* 0x001fe2000780c0ff */
[----:B------:R-:W-:Y:S02]  /*5db0*/  IMAD.MOV.U32 R3, RZ, RZ, 0x1 ;  /* 0x00000001ff037424 */ /* 0x000fe400078e00ff */
[----:B------:R-:W-:-:S10]  /*5dc0*/  IMAD.MOV.U32 R8, RZ, RZ, RZ ;  /* 0x000000ffff087224 */ /* 0x000fd400078e00ff */
[----:B------:R-:W-:Y:S05]  /*5dd0*/  @!P0 BRA `(.L_x_172) ;  /* 0x0000000c00788947 */ /* 0x000fea0003800000 */
[----:B------:R-:W0:Y:S01]  /*5de0*/  S2UR UR9, SR_CgaCtaId ;  /* 0x00000000000979c3 */ /* 0x000e220000008800 */
[----:B------:R-:W-:Y:S01]  /*5df0*/  ULDC UR5, c[0x0][0x658] ;  /* 0x0001960000057ab9 */ /* 0x000fe20000000800 */
[----:B------:R-:W-:Y:S01]  /*5e00*/  UMOV UR10, 0xffffffff ;  /* 0xffffffff000a7882 */ /* 0x000fe20000000000 */
[----:B------:R-:W-:Y:S01]  /*5e10*/  UMOV UR14, 0x1 ;  /* 0x00000001000e7882 */ /* 0x000fe20000000000 */
[----:B------:R-:W-:Y:S01]  /*5e20*/  USHF.L.U32 UR10, UR10, UR5, URZ ;  /* 0x000000050a0a7299 */ /* 0x000fe2000800063f */
[----:B------:R-:W-:Y:S01]  /*5e30*/  LOP3.LUT P0, RZ, R5, 0x1f, RZ, 0xc0, !PT ;  /* 0x0000001f05ff7812 */ /* 0x000fe2000780c0ff */
[----:B------:R-:W-:Y:S01]  /*5e40*/  BSSY B0, `(.L_x_172) ;  /* 0x00000d7000007945 */ /* 0x000fe20003800000 */
[C---:B------:R-:W-:Y:S01]  /*5e50*/  ISETP.NE.AND P2, PT, R4.reuse, RZ, PT ;  /* 0x000000ff0400720c */ /* 0x040fe20003f45270 */
[----:B------:R-:W-:Y:S01]  /*5e60*/  IMAD.MOV.U32 R10, RZ, RZ, 0x1 ;  /* 0x00000001ff0a7424 */ /* 0x000fe200078e00ff */
[----:B------:R-:W-:Y:S01]  /*5e70*/  ISETP.NE.OR P0, PT, R4, RZ, !P0 ;  /* 0x000000ff0400720c */ /* 0x000fe20004705670 */
[----:B------:R-:W-:Y:S01]  /*5e80*/  IMAD.MOV.U32 R3, RZ, RZ, 0x1 ;  /* 0x00000001ff037424 */ /* 0x000fe200078e00ff */
[----:B------:R-:W-:Y:S01]  /*5e90*/  LOP3.LUT R9, R23, 0x2, RZ, 0xfc, !PT ;  /* 0x0000000217097812 */ /* 0x000fe200078efcff */
[----:B------:R-:W-:Y:S01]  /*5ea0*/  IMAD.MOV.U32 R8, RZ, RZ, RZ ;  /* 0x000000ffff087224 */ /* 0x000fe200078e00ff */
[----:B------:R-:W-:Y:S01]  /*5eb0*/  ULDC UR4, c[0x0][0x600] ;  /* 0x0001800000047ab9 */ /* 0x000fe20000000800 */
[----:B------:R-:W-:Y:S01]  /*5ec0*/  UMOV UR19, 0x11 ;  /* 0x0000001100137882 */ /* 0x000fe20000000000 */
[----:B------:R-:W-:-:S02]  /*5ed0*/  UIADD3 UR25, UR40, 0x1, URZ ;  /* 0x0000000128197890 */ /* 0x000fc4000fffe03f */
[----:B------:R-:W-:Y:S02]  /*5ee0*/  UIADD3 UR4, UR4, -0x1, URZ ;  /* 0xffffffff04047890 */ /* 0x000fe4000fffe03f */
[----:B------:R-:W-:Y:S01]  /*5ef0*/  USHF.L.U32 UR5, UR14, UR5, URZ ;  /* 0x000000050e057299 */ /* 0x000fe2000800063f */
[----:B------:R-:W-:Y:S01]  /*5f00*/  ULDC.64 UR26, c[0x0][0x198] ;  /* 0x00006600001a7ab9 */ /* 0x000fe20000000a00 */
[----:B0-----:R-:W-:Y:S02]  /*5f10*/  USHF.R.U32.HI UR24, URZ, 0x2, UR9 ;  /* 0x000000023f187899 */ /* 0x001fe40008011609 */
[----:B------:R-:W-:Y:S02]  /*5f20*/  ULOP3.LUT UR8, UR9, 0x3, URZ, 0xc0, !UPT ;  /* 0x0000000309087892 */ /* 0x000fe4000f8ec03f */
[----:B------:R-:W-:Y:S02]  /*5f30*/  USHF.L.U32 UR6, UR9, 0x5, URZ ;  /* 0x0000000509067899 */ /* 0x000fe4000800063f */
[----:B------:R-:W-:-:S02]  /*5f40*/  USHF.L.U32 UR7, UR9, 0xc, URZ ;  /* 0x0000000c09077899 */ /* 0x000fc4000800063f */
[----:B------:R-:W-:Y:S02]  /*5f50*/  ULOP3.LUT UR9, UR9, 0xfffffffc, URZ, 0xc0, !UPT ;  /* 0xfffffffc09097892 */ /* 0x000fe4000f8ec03f */
[----:B------:R-:W-:Y:S02]  /*5f60*/  UISETP.GT.U32.AND UP0, UPT, UR8, 0xffff, UPT ;  /* 0x0000ffff0800788c */ /* 0x000fe4000bf04070 */
[----:B------:R-:W-:Y:S02]  /*5f70*/  ULOP3.LUT UR11, UR9, 0x1, URZ, 0xfc, !UPT ;  /* 0x00000001090b7892 */ /* 0x000fe4000f8efc3f */
[----:B------:R-:W-:Y:S02]  /*5f80*/  ULOP3.LUT UR12, UR9, 0x2, URZ, 0xfc, !UPT ;  /* 0x00000002090c7892 */ /* 0x000fe4000f8efc3f */
[----:B------:R-:W-:Y:S02]  /*5f90*/  ULOP3.LUT UR13, UR7, 0x3000, URZ, 0xc0, !UPT ;  /* 0x00003000070d7892 */ /* 0x000fe4000f8ec03f */
[----:B------:R-:W-:-:S02]  /*5fa0*/  ULOP3.LUT UR7, URZ, UR10, URZ, 0x33, !UPT ;  /* 0x0000000a3f077292 */ /* 0x000fc4000f8e333f */
[----:B------:R-:W-:Y:S02]  /*5fb0*/  USHF.L.U32 UR10, UR14, UR9, URZ ;  /* 0x000000090e0a7299 */ /* 0x000fe4000800063f */
[----:B------:R-:W-:Y:S02]  /*5fc0*/  ULOP3.LUT UR9, UR9, 0x3, URZ, 0xfc, !UPT ;  /* 0x0000000309097892 */ /* 0x000fe4000f8efc3f */
[----:B------:R-:W-:Y:S02]  /*5fd0*/  USHF.L.U32 UR11, UR14, UR11, URZ ;  /* 0x0000000b0e0b7299 */ /* 0x000fe4000800063f */
[----:B------:R-:W-:Y:S02]  /*5fe0*/  USHF.L.U32 UR12, UR14, UR12, URZ ;  /* 0x0000000c0e0c7299 */ /* 0x000fe4000800063f */
[----:B------:R-:W-:Y:S02]  /*5ff0*/  USEL UR8, UR8, 0xffff, !UP0 ;  /* 0x0000ffff08087887 */ /* 0x000fe4000c000000 */
[----:B------:R-:W-:-:S02]  /*6000*/  USHF.L.U32 UR9, UR14, UR9, URZ ;  /* 0x000000090e097299 */ /* 0x000fc4000800063f */
[----:B------:R-:W-:Y:S02]  /*6010*/  ULOP3.LUT UR10, UR12, UR10, UR11, 0xfe, !UPT ;  /* 0x0000000a0c0a7292 */ /* 0x000fe4000f8efe0b */
[----:B------:R-:W-:Y:S02]  /*6020*/  ULOP3.LUT UR8, UR8, 0xffff, URZ, 0xc0, !UPT ;  /* 0x0000ffff08087892 */ /* 0x000fe4000f8ec03f */
[----:B------:R-:W-:Y:S02]  /*6030*/  ULEA UR28, UR24, 0x180, 0xc ;  /* 0x00000180181c7891 */ /* 0x000fe4000f8e603f */
[----:B------:R-:W-:Y:S02]  /*6040*/  ULOP3.LUT UR6, UR6, 0x60, URZ, 0xc0, !UPT ;  /* 0x0000006006067892 */ /* 0x000fe4000f8ec03f */
[----:B------:R-:W-:Y:S02]  /*6050*/  UIADD3 UR13, UR13, 0x12180, URZ ;  /* 0x000121800d0d7890 */ /* 0x000fe4000fffe03f */
[----:B------:R-:W-:-:S02]  /*6060*/  ULOP3.LUT UR18, UR10, UR9, URZ, 0xfc, !UPT ;  /* 0x000000090a127292 */ /* 0x000fc4000f8efc3f */
[----:B------:R-:W-:-:S12]  /*6070*/  USHF.L.U32 UR19, UR19, UR8, URZ ;  /* 0x0000000813137299 */ /* 0x000fd8000800063f */
.L_x_184:
[----:B------:R-:W-:-:S03]  /*6080*/  UMOV UR8, 0xffffffff ;  /* 0xffffffff00087882 */ /* 0x000fc60000000000 */
[----:B------:R-:W-:Y:S05]  /*6090*/  BRA.DIV UR8, `(.L_x_173) ;  /* 0x0000001208987947 */ /* 0x000fea000b800000 */
[----:B------:R-:W-:-:S13]  /*60a0*/  ELECT P6, URZ, PT ;  /* 0x00000000003f782f */ /* 0x000fda00038c0000 */
.L_x_202:
[----:B------:R-:W0:Y:S01]  /*60b0*/  LDC R4, c[0x0][0x28c] ;  /* 0x0000a300ff047b82 */ /* 0x000e220000000800 */
[----:B------:R-:W-:Y:S01]  /*60c0*/  BSSY B1, `(.L_x_174) ;  /* 0x000003a000017945 */ /* 0x000fe20003800000 */
[----:B0-----:R-:W-:-:S13]  /*60d0*/  ISETP.LT.OR P6, PT, R4, 0x1, !P6 ;  /* 0x000000010400780c */ /* 0x001fda00077c1670 */
[----:B------:R-:W-:Y:S05]  /*60e0*/  @P6 BRA `(.L_x_175) ;  /* 0x0000000000dc6947 */ /* 0x000fea0003800000 */
[----:B------:R-:W-:Y:S01]  /*60f0*/  LEA R22, R22, UR24, 0x1 ;  /* 0x0000001816167c11 */ /* 0x000fe2000f8e08ff */
[----:B------:R-:W-:Y:S01]  /*6100*/  IMAD.MOV.U32 R13, RZ, RZ, RZ ;  /* 0x000000ffff0d7224 */ /* 0x000fe200078e00ff */
[----:B------:R-:W-:Y:S01]  /*6110*/  LEA R19, R19, UR6, 0x7 ;  /* 0x0000000613137c11 */ /* 0x000fe2000f8e38ff */
[----:B------:R-:W-:Y:S02]  /*6120*/  IMAD.U32 R14, RZ, RZ, UR25 ;  /* 0x00000019ff0e7e24 */ /* 0x000fe4000f8e00ff */
[----:B------:R-:W-:Y:S02]  /*6130*/  IMAD.MOV.U32 R4, RZ, RZ, R3 ;  /* 0x000000ffff047224 */ /* 0x000fe400078e0003 */
[----:B------:R-:W-:Y:S02]  /*6140*/  IMAD.MOV.U32 R5, RZ, RZ, R8 ;  /* 0x000000ffff057224 */ /* 0x000fe400078e0008 */
[----:B------:R-:W-:-:S07]  /*6150*/  IMAD.SHL.U32 R22, R22, 0x20, RZ ;  /* 0x0000002016167824 */ /* 0x000fce00078e00ff */
.L_x_179:
[----:B------:R-:W0:Y:S01]  /*6160*/  S2R R7, SR_CgaCtaId ;  /* 0x0000000000077919 */ /* 0x000e220000008800 */
[----:B------:R-:W-:-:S04]  /*6170*/  MOV R6, 0x400 ;  /* 0x0000040000067802 */ /* 0x000fc80000000f00 */
[----:B0-----:R-:W-:Y:S02]  /*6180*/  LEA R12, R7, R6, 0x18 ;  /* 0x00000006070c7211 */ /* 0x001fe400078ec0ff */
[----:B------:R-:W-:Y:S01]  /*6190*/  SHF.L.U32 R6, R4, 0x1f, RZ ;  /* 0x0000001f04067819 */ /* 0x000fe200000006ff */
[----:B------:R-:W0:Y:S02]  /*61a0*/  @!P2 LDC R7, c[0x0][0x500] ;  /* 0x00014000ff07ab82 */ /* 0x000e240000000800 */
[----:B------:R-:W-:-:S04]  /*61b0*/  IMAD R11, R5, 0x8, R12 ;  /* 0x00000008050b7824 */ /* 0x000fc800078e020c */
[----:B------:R-:W1:Y:S02]  /*61c0*/  SYNCS.PHASECHK.TRANS64.TRYWAIT P1, [R11+URZ+0x48], R6 ;  /* 0x000048060b0075a7 */ /* 0x000e64000802017f */
[----:B-1----:R-:W-:Y:S05]  /*61d0*/  @!P1 BRA `(.L_x_176) ;  /* 0x0000001000689947 */ /* 0x002fea0003800000 */
.L_x_203:
[----:B-1----:R-:W-:Y:S01]  /*61e0*/  PRMT R6, R9, 0x9910, RZ ;  /* 0x0000991009067816 */ /* 0x002fe200000000ff */
[----:B0-----:R0:W-:Y:S03]  /*61f0*/  @!P2 SYNCS.ARRIVE.TRANS64 RZ, [R11+URZ], R7 ;  /* 0x000000070bffa9a7 */ /* 0x0011e6000800003f */
[----:B------:R-:W-:-:S13]  /*6200*/  ISETP.NE.AND P1, PT, R6, 0x2, PT ;  /* 0x000000020600780c */ /* 0x000fda0003f25270 */
[----:B0-----:R-:W-:Y:S05]  /*6210*/  @P1 BRA `(.L_x_177) ;  /* 0x0000000000041947 */ /* 0x001fea0003800000 */
[----:B------:R-:W-:Y:S01]  /*6220*/  BPT.TRAP 0x1 ;  /* 0x000000040000795c */ /* 0x000fe20000300000 */
.L_x_177:
[----:B------:R-:W-:Y:S05]  /*6230*/  @P0 BRA `(.L_x_178) ;  /* 0x0000000000040947 */ /* 0x000fea0003800000 */
[----:B------:R-:W-:Y:S01]  /*6240*/  BPT.TRAP 0x1 ;  /* 0x000000040000795c */ /* 0x000fe20000300000 */
.L_x_178:
[----:B------:R-:W-:Y:S01]  /*6250*/  R2UR UR11, R5 ;  /* 0x00000000050b72ca */ /* 0x000fe200000e0000 */
[----:B------:R-:W-:Y:S01]  /*6260*/  VIADD R14, R14, 0xffffffff ;  /* 0xffffffff0e0e7836 */ /* 0x000fe20000000000 */
[----:B------:R-:W-:Y:S01]  /*6270*/  R2UR UR21, R12 ;  /* 0x000000000c1572ca */ /* 0x000fe200000e0000 */
[----:B------:R-:W-:Y:S01]  /*6280*/  UIADD3 UR14, UP0, UR26, 0xf0, URZ ;  /* 0x000000f01a0e7890 */ /* 0x000fe2000ff1e03f */
[----:B------:R-:W-:Y:S01]  /*6290*/  R2UR UR22, R22 ;  /* 0x00000000161672ca */ /* 0x000fe200000e0000 */
[----:B------:R-:W-:Y:S01]  /*62a0*/  UIADD3 UR30, UP1, UR26, 0x1f0, URZ ;  /* 0x000001f01a1e7890 */ /* 0x000fe2000ff3e03f */
[----:B------:R-:W-:Y:S01]  /*62b0*/  R2UR UR9, R11 ;  /* 0x000000000b0972ca */ /* 0x000fe200000e0000 */
[----:B------:R-:W-:Y:S01]  /*62c0*/  UIADD3.X UR15, URZ, UR27, URZ, UP0, !UPT ;  /* 0x0000001b3f0f7290 */ /* 0x000fe200087fe43f */
[----:B------:R-:W-:Y:S01]  /*62d0*/  R2UR UR10, R13 ;  /* 0x000000000d0a72ca */ /* 0x000fe200000e0000 */
[----:B------:R-:W-:Y:S01]  /*62e0*/  UPRMT UR20, URZ, 0x5410, UR19 ;  /* 0x000054103f147896 */ /* 0x000fe20008000013 */
[----:B------:R-:W-:Y:S01]  /*62f0*/  R2UR UR12, R18 ;  /* 0x00000000120c72ca */ /* 0x000fe200000e0000 */
[----:B------:R-:W-:Y:S01]  /*6300*/  VIADD R5, R5, 0x1 ;  /* 0x0000000105057836 */ /* 0x000fe20000000000 */
[----:B------:R-:W-:Y:S01]  /*6310*/  R2UR UR23, R19 ;  /* 0x00000000131772ca */ /* 0x000fe200000e0000 */
[----:B------:R-:W-:Y:S01]  /*6320*/  ULEA UR8, UR11, UR28, 0xd ;  /* 0x0000001c0b087291 */ /* 0x000fe2000f8e683f */
[----:B------:R-:W-:Y:S01]  /*6330*/  ISETP.GT.AND P3, PT, R14, 0x1, PT ;  /* 0x000000010e00780c */ /* 0x000fe20003f64270 */
[----:B------:R-:W-:Y:S01]  /*6340*/  ULEA UR11, UR11, UR13, 0xe ;  /* 0x0000000d0b0b7291 */ /* 0x000fe2000f8e703f */
[----:B------:R-:W-:Y:S01]  /*6350*/  ISETP.NE.AND P1, PT, R5, 0x9, PT ;  /* 0x000000090500780c */ /* 0x000fe20003f25270 */
[----:B------:R-:W-:Y:S01]  /*6360*/  UIADD3 UR8, UR21, UR8, URZ ;  /* 0x0000000815087290 */ /* 0x000fe2000fffe03f */
[----:B------:R-:W-:Y:S01]  /*6370*/  VIADD R13, R13, 0x80 ;  /* 0x000000800d0d7836 */ /* 0x000fe20000000000 */
[----:B------:R-:W-:Y:S01]  /*6380*/  UIADD3 UR21, UR21, UR11, URZ ;  /* 0x0000000b15157290 */ /* 0x000fe2000fffe03f */
[----:B------:R-:W-:Y:S01]  /*6390*/  SEL R7, RZ, 0x1, P1 ;  /* 0x00000001ff077807 */ /* 0x000fe20000800000 */
[----:B------:R-:W-:Y:S01]  /*63a0*/  UPRMT UR29, URZ, 0x5410, UR18 ;  /* 0x000054103f1d7896 */ /* 0x000fe20008000012 */
[----:B------:R-:W-:Y:S01]  /*63b0*/  SEL R5, R5, RZ, P1 ;  /* 0x000000ff05057207 */ /* 0x000fe20000800000 */
[----:B------:R-:W-:Y:S01]  /*63c0*/  UIADD3.X UR31, URZ, UR27, URZ, UP1, !UPT ;  /* 0x0000001b3f1f7290 */ /* 0x000fe20008ffe43f */
[----:B------:R-:W-:Y:S01]  /*63d0*/  LOP3.LUT R4, R4, R7, RZ, 0x3c, !PT ;  /* 0x0000000704047212 */ /* 0x000fe200078e3cff */
[----:B------:R-:W-:Y:S01]  /*63e0*/  UMOV UR16, 0x0 ;  /* 0x0000000000107882 */ /* 0x000fe20000000000 */
[----:B------:R-:W-:Y:S01]  /*63f0*/  UMOV UR17, 0x10000000 ;  /* 0x1000000000117882 */ /* 0x000fe20000000000 */
[----:B------:R-:W-:-:S02]  /*6400*/  UMOV UR11, UR22 ;  /* 0x00000016000b7c82 */ /* 0x000fc40008000000 */
[----:B------:R0:W-:Y:S02]  /*6410*/  UTMALDG.3D.MULTICAST [UR8], [UR14], UR20, desc[UR16] ;  /* 0x000010080e0073b4 */ /* 0x0001e40008011814 */
[----:B0-----:R-:W-:Y:S01]  /*6420*/  UMOV UR8, UR21 ;  /* 0x0000001500087c82 */ /* 0x001fe20008000000 */
[----:B------:R-:W-:Y:S02]  /*6430*/  UMOV UR11, UR23 ;  /* 0x00000017000b7c82 */ /* 0x000fe40008000000 */
[----:B------:R0:W-:Y:S02]  /*6440*/  UTMALDG.3D.MULTICAST [UR8], [UR30], UR29, desc[UR16] ;  /* 0x000010081e0073b4 */ /* 0x0001e4000801181d */
[----:B0-----:R-:W-:Y:S05]  /*6450*/  @P3 BRA `(.L_x_179) ;  /* 0xfffffffc00403947 */ /* 0x001fea000383ffff */
.L_x_175:
[----:B------:R-:W-:Y:S05]  /*6460*/  BSYNC B1 ;  /* 0x0000000000017941 */ /* 0x000fea0003800000 */
.L_x_174:
[----:B------:R-:W2:Y:S01]  /*6470*/  LDL.64 R20, [R1] ;  /* 0x0000000001147983 */ /* 0x000ea20000100a00 */
[----:B------:R-:W-:Y:S01]  /*6480*/  LOP3.LUT P4, RZ, R10, 0xff, RZ, 0xc0, !PT ;  /* 0x000000ff0aff7812 */ /* 0x000fe2000788c0ff */
[----:B------:R-:W-:Y:S01]  /*6490*/  VIADD R7, R8, UR40 ;  /* 0x0000002808077c36 */ /* 0x000fe20008000000 */
[----:B------:R-:W-:Y:S01]  /*64a0*/  ULDC.64 UR8, c[0x0][0x650] ;  /* 0x0001940000087ab9 */ /* 0x000fe20000000a00 */
[----:B------:R-:W-:Y:S01]  /*64b0*/  IMAD.U32 R8, RZ, RZ, UR40 ;  /* 0x00000028ff087e24 */ /* 0x000fe2000f8e00ff */
[----:B------:R-:W-:Y:S01]  /*64c0*/  UISETP.GE.U32.AND UP0, UPT, UR40, 0x9, UPT ;  /* 0x000000092800788c */ /* 0x000fe2000bf06070 */
[----:B------:R-:W-:Y:S01]  /*64d0*/  BSSY B1, `(.L_x_180) ;  /* 0x000006b000017945 */ /* 0x000fe20003800000 */
[----:B------:R-:W-:Y:S01]  /*64e0*/  ISETP.GT.U32.AND P1, PT, R7, 0x8, PT ;  /* 0x000000080700780c */ /* 0x000fe20003f24070 */
[----:B------:R-:W-:Y:S01]  /*64f0*/  IMAD.MOV.U32 R22, RZ, RZ, -0x1 ;  /* 0xffffffffff167424 */ /* 0x000fe200078e00ff */
[----:B------:R-:W-:Y:S01]  /*6500*/  PRMT R10, RZ, 0x7610, R10 ;  /* 0x00007610ff0a7816 */ /* 0x000fe2000000000a */
[----:B------:R-:W-:Y:S01]  /*6510*/  IMAD.MOV.U32 R19, RZ, RZ, -0x1 ;  /* 0xffffffffff137424 */ /* 0x000fe200078e00ff */
[----:B------:R-:W-:Y:S01]  /*6520*/  ISETP.LT.U32.AND P1, PT, R8, 0x9, P1 ;  /* 0x000000090800780c */ /* 0x000fe20000f21070 */
[----:B------:R-:W-:Y:S01]  /*6530*/  IMAD.MOV.U32 R18, RZ, RZ, -0x1 ;  /* 0xffffffffff127424 */ /* 0x000fe200078e00ff */
[----:B------:R-:W-:Y:S01]  /*6540*/  PLOP3.LUT P3, PT, PT, PT, UP0, 0x80, 0x0 ;  /* 0x000000000000781c */ /* 0x000fe20003f6f008 */
[----:B------:R-:W0:Y:S01]  /*6550*/  @P4 S2R R5, SR_CgaCtaId ;  /* 0x0000000000054919 */ /* 0x000e220000008800 */
[----:B------:R-:W-:-:S04]  /*6560*/  @P4 MOV R4, 0x400 ;  /* 0x0000040000044802 */ /* 0x000fc80000000f00 */
[----:B0-----:R-:W-:Y:S01]  /*6570*/  @P4 LEA R6, R5, R4, 0x18 ;  /* 0x0000000405064211 */ /* 0x001fe200078ec0ff */
[----:B------:R-:W-:Y:S01]  /*6580*/  IMAD.WIDE.U32 R4, R7, 0x38e38e39, RZ ;  /* 0x38e38e3907047825 */ /* 0x000fe200078e00ff */
[----:B------:R-:W-:Y:S02]  /*6590*/  SEL R4, RZ, 0x1, !P1 ;  /* 0x00000001ff047807 */ /* 0x000fe40004800000 */
[----:B------:R0:W-:Y:S02]  /*65a0*/  @P4 SYNCS.ARRIVE.TRANS64.A1T0 RZ, [R6+URZ+0xc8], RZ ;  /* 0x0000c8ff06ff49a7 */ /* 0x0001e4000810003f */
[----:B------:R-:W-:Y:S02]  /*65b0*/  LOP3.LUT R3, R3, R4, RZ, 0x3c, !PT ;  /* 0x0000000403037212 */ /* 0x000fe400078e3cff */
[----:B------:R-:W-:Y:S02]  /*65c0*/  PRMT R4, RZ, 0x7610, R4 ;  /* 0x00007610ff047816 */ /* 0x000fe40000000004 */
[----:B0-----:R-:W-:-:S04]  /*65d0*/  SHF.R.U32.HI R6, RZ, 0x1, R5 ;  /* 0x00000001ff067819 */ /* 0x001fc80000011605 */
[----:B------:R-:W-:Y:S01]  /*65e0*/  @P3 LOP3.LUT R3, R3, 0x1, R6, 0x78, !PT ;  /* 0x0000000103033812 */ /* 0x000fe200078e7806 */
[----:B------:R-:W-:Y:S01]  /*65f0*/  IMAD R8, R6, -0x9, R7 ;  /* 0xfffffff706087824 */ /* 0x000fe200078e0207 */
[----:B--2---:R-:W-:-:S04]  /*6600*/  IADD3 R16, P4, R16, R20, RZ ;  /* 0x0000001410107210 */ /* 0x004fc80007f9e0ff */
[----:B------:R-:W-:Y:S01]  /*6610*/  ISETP.GE.U32.AND P1, PT, R16, UR8, PT ;  /* 0x0000000810007c0c */ /* 0x000fe2000bf26070 */
[----:B------:R-:W-:-:S05]  /*6620*/  IMAD.X R17, R17, 0x1, R0, P4 ;  /* 0x0000000111117824 */ /* 0x000fca00020e0600 */
[----:B------:R-:W-:-:S13]  /*6630*/  ISETP.GE.U32.AND.EX P1, PT, R17, UR9, PT, P1 ;  /* 0x0000000911007c0c */ /* 0x000fda000bf26110 */
[----:B------:R-:W-:Y:S05]  /*6640*/  @P1 BRA `(.L_x_181) ;  /* 0x00000004004c1947 */ /* 0x000fea0003800000 */
[----:B------:R-:W0:Y:S01]  /*6650*/  S2R R12, SR_CTAID.X ;  /* 0x00000000000c7919 */ /* 0x000e220000002500 */
[----:B------:R-:W-:Y:S01]  /*6660*/  ULDC.64 UR8, c[0x0][0x628] ;  /* 0x00018a0000087ab9 */ /* 0x000fe20000000a00 */
[----:B------:R-:W1:Y:S01]  /*6670*/  LDC R13, c[0x0][0x144] ;  /* 0x00005100ff0d7b82 */ /* 0x000e620000000800 */
[----:B------:R-:W-:Y:S01]  /*6680*/  ISETP.NE.U32.AND P1, PT, RZ, UR8, PT ;  /* 0x00000008ff007c0c */ /* 0x000fe2000bf25070 */
[----:B------:R-:W2:Y:S01]  /*6690*/  S2R R11, SR_CTAID.Y ;  /* 0x00000000000b7919 */ /* 0x000ea20000002600 */
[----:B------:R-:W-:Y:S01]  /*66a0*/  ULDC UR10, c[0x0][0x150] ;  /* 0x00005400000a7ab9 */ /* 0x000fe20000000800 */
[----:B------:R-:W-:Y:S01]  /*66b0*/  ULDC UR11, c[0x0][0x630] ;  /* 0x00018c00000b7ab9 */ /* 0x000fe20000000800 */
[----:B------:R-:W-:Y:S01]  /*66c0*/  ISETP.NE.AND.EX P1, PT, RZ, UR9, PT, P1 ;  /* 0x00000009ff007c0c */ /* 0x000fe2000bf25310 */
[----:B------:R-:W-:Y:S01]  /*66d0*/  IMAD.MOV.U32 R4, RZ, RZ, R16 ;  /* 0x000000ffff047224 */ /* 0x000fe200078e0010 */
[----:B0-----:R-:W-:-:S05]  /*66e0*/  I2FP.F32.U32 R5, R12 ;  /* 0x0000000c00057245 */ /* 0x001fca0000201000 */
[----:B------:R-:W-:Y:S01]  /*66f0*/  FMUL R14, R5, UR10 ;  /* 0x0000000a050e7c20 */ /* 0x000fe20008400000 */
[----:B------:R-:W-:-:S05]  /*6700*/  IMAD.MOV.U32 R5, RZ, RZ, R17 ;  /* 0x000000ffff057224 */ /* 0x000fca00078e0011 */
[----:B--2---:R-:W-:Y:S05]  /*6710*/  @!P1 BRA `(.L_x_182) ;  /* 0x0000000000289947 */ /* 0x004fea0003800000 */
[----:B------:R-:W-:Y:S02]  /*6720*/  ULDC UR10, c[0x0][0x634] ;  /* 0x00018d00000a7ab9 */ /* 0x000fe40000000800 */
[----:B------:R-:W-:-:S05]  /*6730*/  IADD3 R5, P1, R16, UR10, RZ ;  /* 0x0000000a10057c10 */ /* 0x000fca000ff3e0ff */
[----:B------:R-:W-:-:S04]  /*6740*/  IMAD.X R15, RZ, RZ, R17, P1 ;  /* 0x000000ffff0f7224 */ /* 0x000fc800008e0611 */
[----:B------:R-:W-:-:S04]  /*6750*/  IMAD.WIDE.U32 R6, R15, UR8, RZ ;  /* 0x000000080f067c25 */ /* 0x000fc8000f8e00ff */
[----:B------:R-:W-:-:S04]  /*6760*/  IMAD.WIDE.U32 R6, P1, R5, UR9, R6 ;  /* 0x0000000905067c25 */ /* 0x000fc8000f820006 */
[----:B------:R-:W-:-:S04]  /*6770*/  IMAD.WIDE.U32 R4, R5, UR8, RZ ;  /* 0x0000000805047c25 */ /* 0x000fc8000f8e00ff */
[----:B------:R-:W-:Y:S01]  /*6780*/  IMAD.MOV.U32 R4, RZ, RZ, R7 ;  /* 0x000000ffff047224 */ /* 0x000fe200078e0007 */
[----:B------:R-:W-:Y:S01]  /*6790*/  IADD3 RZ, P3, R5, R6, RZ ;  /* 0x0000000605ff7210 */ /* 0x000fe20007f7e0ff */
[----:B------:R-:W-:-:S04]  /*67a0*/  IMAD.X R5, RZ, RZ, RZ, P1 ;  /* 0x000000ffff057224 */ /* 0x000fc800008e06ff */
[----:B------:R-:W-:-:S08]  /*67b0*/  IMAD.WIDE.U32.X R4, R15, UR9, R4, P3 ;  /* 0x000000090f047c25 */ /* 0x000fd000098e0404 */
.L_x_182:
[--C-:B------:R-:W-:Y:S01]  /*67c0*/  SHF.R.U64 R18, R4, UR11, R5.reuse ;  /* 0x0000000b04127c19 */ /* 0x100fe20008001205 */
[----:B------:R-:W0:Y:S01]  /*67d0*/  F2I.U32.TRUNC.NTZ R14, R14 ;  /* 0x0000000e000e7305 */ /* 0x000e22000020f000 */
[----:B------:R-:W-:Y:S01]  /*67e0*/  SHF.R.U32.HI R4, RZ, UR11, R5 ;  /* 0x0000000bff047c19 */ /* 0x000fe20008011605 */
[----:B------:R-:W-:Y:S01]  /*67f0*/  ULDC.64 UR8, c[0x0][0x620] ;  /* 0x0001880000087ab9 */ /* 0x000fe20000000a00 */
[----:B------:R-:W-:Y:S01]  /*6800*/  IADD3 R7, P1, RZ, -R18, RZ ;  /* 0x80000012ff077210 */ /* 0x000fe20007f3e0ff */
[----:B------:R-:W-:Y:S01]  /*6810*/  ULDC.64 UR10, c[0x0][0x640] ;  /* 0x00019000000a7ab9 */ /* 0x000fe20000000a00 */
[----:B------:R-:W2:Y:S03]  /*6820*/  LDC R20, c[0x0][0x148] ;  /* 0x00005200ff147b82 */ /* 0x000ea60000000800 */
[----:B------:R-:W-:Y:S01]  /*6830*/  IMAD.X R4, RZ, RZ, ~R4, P1 ;  /* 0x000000ffff047224 */ /* 0x000fe200008e0e04 */
[----:B------:R-:W-:-:S03]  /*6840*/  ISETP.NE.U32.AND P1, PT, RZ, UR10, PT ;  /* 0x0000000aff007c0c */ /* 0x000fc6000bf25070 */
[----:B------:R-:W-:Y:S01]  /*6850*/  IMAD R6, R4, UR8, RZ ;  /* 0x0000000804067c24 */ /* 0x000fe2000f8e02ff */
[----:B------:R-:W-:Y:S01]  /*6860*/  ISETP.NE.AND.EX P1, PT, RZ, UR11, PT, P1 ;  /* 0x0000000bff007c0c */ /* 0x000fe2000bf25310 */
[----:B------:R-:W-:Y:S01]  /*6870*/  IMAD.WIDE.U32 R4, R7, UR8, R16 ;  /* 0x0000000807047c25 */ /* 0x000fe2000f8e0010 */
[----:B------:R-:W-:-:S03]  /*6880*/  ULDC UR8, c[0x0][0x618] ;  /* 0x0001860000087ab9 */ /* 0x000fc60000000800 */
[----:B------:R-:W-:Y:S01]  /*6890*/  IMAD R7, R7, UR9, R6 ;  /* 0x0000000907077c24 */ /* 0x000fe2000f8e0206 */
[----:B------:R-:W-:Y:S01]  /*68a0*/  ULDC UR9, c[0x0][0x154] ;  /* 0x0000550000097ab9 */ /* 0x000fe20000000800 */
[----:B0-----:R-:W-:Y:S02]  /*68b0*/  IMAD.MOV R6, RZ, RZ, -R14 ;  /* 0x000000ffff067224 */ /* 0x001fe400078e0a0e */
[----:B------:R-:W-:Y:S02]  /*68c0*/  IMAD.IADD R5, R5, 0x1, R7 ;  /* 0x0000000105057824 */ /* 0x000fe400078e0207 */
[----:B-1----:R-:W-:Y:S01]  /*68d0*/  IMAD R12, R13, R6, R12 ;  /* 0x000000060d0c7224 */ /* 0x002fe200078e020c */
[----:B------:R-:W-:Y:S02]  /*68e0*/  I2FP.F32.U32 R6, R11 ;  /* 0x0000000b00067245 */ /* 0x000fe40000201000 */
[--C-:B------:R-:W-:Y:S02]  /*68f0*/  SHF.R.U64 R13, R4, UR8, R5.reuse ;  /* 0x00000008040d7c19 */ /* 0x100fe40008001205 */
[----:B------:R-:W-:Y:S01]  /*6900*/  SHF.R.U32.HI R4, RZ, UR8, R5 ;  /* 0x00000008ff047c19 */ /* 0x000fe20008011605 */
[----:B------:R-:W-:Y:S01]  /*6910*/  FMUL R6, R6, UR9 ;  /* 0x0000000906067c20 */ /* 0x000fe20008400000 */
[----:B------:R-:W-:-:S02]  /*6920*/  ULDC UR8, c[0x0][0x608] ;  /* 0x0001820000087ab9 */ /* 0x000fc40000000800 */
[--C-:B------:R-:W-:Y:S01]  /*6930*/  SHF.R.U64 R15, R13, UR8, R4.reuse ;  /* 0x000000080d0f7c19 */ /* 0x100fe20008001204 */
[----:B------:R0:W1:Y:S01]  /*6940*/  F2I.U32.TRUNC.NTZ R21, R6 ;  /* 0x0000000600157305 */ /* 0x000062000020f000 */
[----:B------:R-:W-:Y:S01]  /*6950*/  SHF.R.U32.HI R4, RZ, UR8, R4 ;  /* 0x00000008ff047c19 */ /* 0x000fe20008011604 */
[----:B------:R-:W-:-:S03]  /*6960*/  ULDC UR8, c[0x0][0x658] ;  /* 0x0001960000087ab9 */ /* 0x000fc60000000800 */
[--C-:B------:R-:W-:Y:S02]  /*6970*/  SHF.R.U64 R14, R15, UR8, R4.reuse ;  /* 0x000000080f0e7c19 */ /* 0x100fe40008001204 */
[----:B------:R-:W-:-:S03]  /*6980*/  SHF.R.U32.HI R19, RZ, UR8, R4 ;  /* 0x00000008ff137c19 */ /* 0x000fc60008011604 */
[----:B------:R-:W-:Y:S02]  /*6990*/  IMAD.MOV.U32 R4, RZ, RZ, R14 ;  /* 0x000000ffff047224 */ /* 0x000fe400078e000e */
[----:B------:R-:W-:Y:S01]  /*69a0*/  IMAD.MOV.U32 R5, RZ, RZ, R19 ;  /* 0x000000ffff057224 */ /* 0x000fe200078e0013 */
[----:B0-----:R-:W-:Y:S06]  /*69b0*/  @!P1 BRA `(.L_x_183) ;  /* 0x0000000000289947 */ /* 0x001fec0003800000 */
        /* <DEDUP_REMOVED lines=10> */
.L_x_183:
[----:B------:R-:W-:Y:S01]  /*6a60*/  ISETP.NE.AND P1, PT, R2, 0x1, PT ;  /* 0x000000010200780c */ /* 0x000fe20003f25270 */
[----:B------:R-:W-:Y:S01]  /*6a70*/  ULDC UR8, c[0x0][0x648] ;  /* 0x0001920000087ab9 */ /* 0x000fe20000000800 */
[----:B------:R-:W-:Y:S01]  /*6a80*/  LOP3.LUT R15, R15, UR7, RZ, 0xc0, !PT ;  /* 0x000000070f0f7c12 */ /* 0x000fe2000f8ec0ff */
[----:B-1----:R-:W-:Y:S01]  /*6a90*/  IMAD.MOV R21, RZ, RZ, -R21 ;  /* 0x000000ffff157224 */ /* 0x002fe200078e0a15 */
[----:B------:R-:W-:Y:S01]  /*6aa0*/  SHF.R.U64 R4, R4, UR8, R5 ;  /* 0x0000000804047c19 */ /* 0x000fe20008001205 */
[----:B------:R-:W-:Y:S01]  /*6ab0*/  ULDC UR8, c[0x0][0x638] ;  /* 0x00018e0000087ab9 */ /* 0x000fe20000000800 */
[----:B------:R-:W-:Y:S01]  /*6ac0*/  LOP3.LUT R13, R13, UR4, RZ, 0xc0, !PT ;  /* 0x000000040d0d7c12 */ /* 0x000fe2000f8ec0ff */
[----:B------:R-:W-:Y:S02]  /*6ad0*/  ULDC UR9, c[0x0][0x610] ;  /* 0x0001840000097ab9 */ /* 0x000fe40000000800 */
[----:B------:R-:W-:Y:S02]  /*6ae0*/  IMAD.MOV R5, RZ, RZ, -R4 ;  /* 0x000000ffff057224 */ /* 0x000fe400078e0a04 */
[----:B------:R-:W-:-:S02]  /*6af0*/  IMAD R15, R4, UR5, R15 ;  /* 0x00000005040f7c24 */ /* 0x000fc4000f8e020f */
[----:B--2---:R-:W-:Y:S02]  /*6b00*/  @P1 IMAD R12, R20, R21, R11 ;  /* 0x00000015140c1224 */ /* 0x004fe400078e020b */
[----:B------:R-:W-:Y:S01]  /*6b10*/  IMAD R14, R5, UR8, R14 ;  /* 0x00000008050e7c24 */ /* 0x000fe2000f8e020e */
[----:B------:R-:W-:Y:S01]  /*6b20*/  ULDC UR8, c[0x0][0x600] ;  /* 0x0001800000087ab9 */ /* 0x000fe20000000800 */
[----:B------:R-:W-:Y:S02]  /*6b30*/  IMAD R12, R15, UR9, R12 ;  /* 0x000000090f0c7c24 */ /* 0x000fe4000f8e020c */
[----:B------:R-:W-:Y:S02]  /*6b40*/  IMAD R5, R14, UR8, R13 ;  /* 0x000000080e057c24 */ /* 0x000fe4000f8e020d */
[----:B------:R-:W-:-:S03]  /*6b50*/  IMAD.MOV.U32 R4, RZ, RZ, 0x1 ;  /* 0x00000001ff047424 */ /* 0x000fc600078e00ff */
[----:B------:R-:W-:Y:S02]  /*6b60*/  SEL R19, R5, R12, !P1 ;  /* 0x0000000c05137207 */ /* 0x000fe40004800000 */
[----:B------:R-:W-:-:S07]  /*6b70*/  SEL R22, R12, R5, !P1 ;  /* 0x000000050c167207 */ /* 0x000fce0004800000 */
.L_x_181:
[----:B------:R-:W-:Y:S05]  /*6b80*/  BSYNC B1 ;  /* 0x0000000000017941 */ /* 0x000fea0003800000 */
.L_x_180:
[----:B------:R-:W-:-:S13]  /*6b90*/  LOP3.LUT P1, RZ, R4, 0xff, RZ, 0xc0, !PT ;  /* 0x000000ff04ff7812 */ /* 0x000fda000782c0ff */
[----:B------:R-:W-:Y:S05]  /*6ba0*/  @P1 BRA `(.L_x_184) ;  /* 0xfffffff400341947 */ /* 0x000fea000383ffff */
[----:B------:R-:W-:Y:S05]  /*6bb0*/  BSYNC B0 ;  /* 0x0000000000007941 */ /* 0x000fea0003800000 */
.L_x_172:
[----:B------:R-:W-:-:S03]  /*6bc0*/  UMOV UR8, 0xffffffff ;  /* 0xffffffff00087882 */ /* 0x000fc60000000000 */
[----:B------:R-:W-:Y:S05]  /*6bd0*/  BRA.DIV UR8, `(.L_x_185) ;  /* 0x0000000608fc7947 */ /* 0x000fea000b800000 */
[----:B------:R-:W-:-:S13]  /*6be0*/  ELECT P6, URZ, PT ;  /* 0x00000000003f782f */ /* 0x000fda00038c0000 */
.L_x_206:
[----:B------:R-:W-:Y:S04]  /*6bf0*/  BSSY B0, `(.L_x_186) ;  /* 0x0000058000007945 */ /* 0x000fe80003800000 */
[----:B------:R-:W-:Y:S05]  /*6c00*/  @!P6 BRA `(.L_x_187) ;  /* 0x000000040058e947 */ /* 0x000fea0003800000 */
[----:B------:R-:W-:-:S04]  /*6c10*/  LOP3.LUT R23, R23, 0x2, RZ, 0xfc, !PT ;  /* 0x0000000217177812 */ /* 0x000fc800078efcff */
[----:B------:R-:W-:-:S13]  /*6c20*/  ISETP.NE.AND P0, PT, R23, 0x3, PT ;  /* 0x000000031700780c */ /* 0x000fda0003f05270 */
[----:B------:R-:W-:Y:S05]  /*6c30*/  @!P0 BRA `(.L_x_188) ;  /* 0x0000000000048947 */ /* 0x000fea0003800000 */
[----:B------:R-:W-:Y:S01]  /*6c40*/  BPT.TRAP 0x1 ;  /* 0x000000040000795c */ /* 0x000fe20000300000 */
.L_x_188:
[----:B------:R-:W0:Y:S01]  /*6c50*/  S2R R5, SR_CgaCtaId ;  /* 0x0000000000057919 */ /* 0x000e220000008800 */
[----:B------:R-:W-:Y:S02]  /*6c60*/  MOV R0, 0x400 ;  /* 0x0000040000007802 */ /* 0x000fe40000000f00 */
[----:B------:R-:W-:Y:S02]  /*6c70*/  SHF.L.U32 R2, R3, 0x1f, RZ ;  /* 0x0000001f03027819 */ /* 0x000fe400000006ff */
[----:B0-----:R-:W-:-:S05]  /*6c80*/  LEA R5, R5, R0, 0x18 ;  /* 0x0000000005057211 */ /* 0x001fca00078ec0ff */
[----:B------:R-:W-:-:S04]  /*6c90*/  VIADD R5, R5, 0x48 ;  /* 0x0000004805057836 */ /* 0x000fc80000000000 */
[C---:B------:R-:W-:Y:S02]  /*6ca0*/  IMAD R7, R8.reuse, 0x8, R5 ;  /* 0x0000000808077824 */ /* 0x040fe400078e0205 */
[----:B------:R-:W-:Y:S02]  /*6cb0*/  VIADD R8, R8, 0x1 ;  /* 0x0000000108087836 */ /* 0x000fe40000000000 */
[----:B------:R-:W0:Y:S03]  /*6cc0*/  SYNCS.PHASECHK.TRANS64.TRYWAIT P0, [R7+URZ], R2 ;  /* 0x00000002070075a7 */ /* 0x000e26000800017f */
[----:B------:R-:W-:-:S04]  /*6cd0*/  ISETP.NE.AND P1, PT, R8, 0x9, PT ;  /* 0x000000090800780c */ /* 0x000fc80003f25270 */
[----:B------:R-:W-:Y:S02]  /*6ce0*/  SEL R0, RZ, 0x1, P1 ;  /* 0x00000001ff007807 */ /* 0x000fe40000800000 */
[----:B------:R-:W-:Y:S02]  /*6cf0*/  SEL R8, R8, RZ, P1 ;  /* 0x000000ff08087207 */ /* 0x000fe40000800000 */
[----:B------:R-:W-:-:S03]  /*6d00*/  LOP3.LUT R9, R3, R0, RZ, 0x3c, !PT ;  /* 0x0000000003097212 */ /* 0x000fc600078e3cff */
[----:B------:R-:W-:Y:S01]  /*6d10*/  IMAD R6, R8, 0x8, R5 ;  /* 0x0000000808067824 */ /* 0x000fe200078e0205 */
[----:B------:R-:W-:Y:S01]  /*6d20*/  SHF.L.U32 R3, R9, 0x1f, RZ ;  /* 0x0000001f09037819 */ /* 0x000fe200000006ff */
[----:B0-----:R-:W-:Y:S06]  /*6d30*/  @!P0 BRA `(.L_x_189) ;  /* 0x0000000400c48947 */ /* 0x001fec0003800000 */
.L_x_207:
[----:B------:R-:W1:Y:S01]  /*6d40*/  SYNCS.PHASECHK.TRANS64.TRYWAIT P0, [R6+URZ], R3 ;  /* 0x00000003060075a7 */ /* 0x000e62000800017f */
[----:B------:R-:W-:-:S05]  /*6d50*/  VIADD R0, R8, 0x1 ;  /* 0x0000000108007836 */ /* 0x000fca0000000000 */
[----:B------:R-:W-:-:S04]  /*6d60*/  ISETP.NE.AND P1, PT, R0, 0x9, PT ;  /* 0x000000090000780c */ /* 0x000fc80003f25270 */
[----:B0-----:R-:W-:Y:S02]  /*6d70*/  SEL R2, RZ, 0x1, P1 ;  /* 0x00000001ff027807 */ /* 0x001fe40000800000 */
[----:B------:R-:W-:Y:S02]  /*6d80*/  SEL R0, R0, RZ, P1 ;  /* 0x000000ff00007207 */ /* 0x000fe40000800000 */
[----:B------:R-:W-:-:S03]  /*6d90*/  LOP3.LUT R9, R9, R2, RZ, 0x3c, !PT ;  /* 0x0000000209097212 */ /* 0x000fc600078e3cff */
[----:B------:R-:W-:Y:S01]  /*6da0*/  IMAD R7, R0, 0x8, R5 ;  /* 0x0000000800077824 */ /* 0x000fe200078e0205 */
[----:B------:R-:W-:Y:S01]  /*6db0*/  SHF.L.U32 R4, R9, 0x1f, RZ ;  /* 0x0000001f09047819 */ /* 0x000fe200000006ff */
[----:B-1----:R-:W-:Y:S06]  /*6dc0*/  @!P0 BRA `(.L_x_190) ;  /* 0x0000000400b48947 */ /* 0x002fec0003800000 */
.L_x_208:
[----:B------:R-:W1:Y:S01]  /*6dd0*/  SYNCS.PHASECHK.TRANS64.TRYWAIT P0, [R7+URZ], R4 ;  /* 0x00000004070075a7 */ /* 0x000e62000800017f */
[----:B------:R-:W-:-:S05]  /*6de0*/  VIADD R0, R0, 0x1 ;  /* 0x0000000100007836 */ /* 0x000fca0000000000 */
[----:B------:R-:W-:-:S04]  /*6df0*/  ISETP.NE.AND P1, PT, R0, 0x9, PT ;  /* 0x000000090000780c */ /* 0x000fc80003f25270 */
[----:B------:R-:W-:Y:S02]  /*6e00*/  SEL R2, RZ, 0x1, P1 ;  /* 0x00000001ff027807 */ /* 0x000fe40000800000 */
[----:B------:R-:W-:Y:S02]  /*6e10*/  SEL R0, R0, RZ, P1 ;  /* 0x000000ff00007207 */ /* 0x000fe40000800000 */
[----:B------:R-:W-:-:S03]  /*6e20*/  LOP3.LUT R9, R9, R2, RZ, 0x3c, !PT ;  /* 0x0000000209097212 */ /* 0x000fc600078e3cff */
[----:B0-----:R-:W-:Y:S01]  /*6e30*/  IMAD R6, R0, 0x8, R5 ;  /* 0x0000000800067824 */ /* 0x001fe200078e0205 */
[----:B------:R-:W-:Y:S01]  /*6e40*/  SHF.L.U32 R3, R9, 0x1f, RZ ;  /* 0x0000001f09037819 */ /* 0x000fe200000006ff */
[----:B-1----:R-:W-:Y:S06]  /*6e50*/  @!P0 BRA `(.L_x_191) ;  /* 0x0000000400a48947 */ /* 0x002fec0003800000 */
.L_x_209:
        /* <DEDUP_REMOVED lines=9> */
.L_x_210:
        /* <DEDUP_REMOVED lines=9> */
.L_x_211:
        /* <DEDUP_REMOVED lines=9> */
.L_x_212:
        /* <DEDUP_REMOVED lines=9> */
.L_x_213:
[----:B------:R-:W1:Y:S01]  /*70a0*/  SYNCS.PHASECHK.TRANS64.TRYWAIT P0, [R6+URZ], R3 ;  /* 0x00000003060075a7 */ /* 0x000e62000800017f */
[----:B------:R-:W-:-:S05]  /*70b0*/  VIADD R0, R0, 0x1 ;  /* 0x0000000100007836 */ /* 0x000fca0000000000 */
[----:B------:R-:W-:-:S04]  /*70c0*/  ISETP.NE.AND P1, PT, R0, 0x9, PT ;  /* 0x000000090000780c */ /* 0x000fc80003f25270 */
[----:B------:R-:W-:Y:S02]  /*70d0*/  SEL R2, RZ, 0x1, P1 ;  /* 0x00000001ff027807 */ /* 0x000fe40000800000 */
[----:B------:R-:W-:Y:S02]  /*70e0*/  SEL R0, R0, RZ, P1 ;  /* 0x000000ff00007207 */ /* 0x000fe40000800000 */
[----:B------:R-:W-:Y:S01]  /*70f0*/  LOP3.LUT R2, R9, R2, RZ, 0x3c, !PT ;  /* 0x0000000209027212 */ /* 0x000fe200078e3cff */
[----:B-1----:R-:W-:Y:S06]  /*7100*/  @!P0 BRA `(.L_x_196) ;  /* 0x00000004005c8947 */ /* 0x002fec0003800000 */
.L_x_214:
[----:B------:R-:W-:Y:S01]  /*7110*/  IMAD R5, R0, 0x8, R5 ;  /* 0x0000000800057824 */ /* 0x000fe200078e0205 */
[----:B------:R-:W-:-:S07]  /*7120*/  SHF.L.U32 R0, R2, 0x1f, RZ ;  /* 0x0000001f02007819 */ /* 0x000fce00000006ff */
.L_x_197:
[----:B--2---:R2:W3:Y:S02]  /*7130*/  SYNCS.PHASECHK.TRANS64.TRYWAIT P0, [R5+URZ], R0 ;  /* 0x00000000050075a7 */ /* 0x0044e4000800017f */
[----:B---3--:R-:W-:Y:S05]  /*7140*/  @!P0 NANOSLEEP.SYNCS 0x989680 ;  /* 0x009896800000895d */ /* 0x008fea0003900000 */
[----:B------:R-:W3:Y:S02]  /*7150*/  @!P0 SYNCS.PHASECHK.TRANS64 P0, [R5+URZ], R0 ;  /* 0x00000000050085a7 */ /* 0x000ee4000800007f */
[----:B---3--:R-:W-:Y:S05]  /*7160*/  @!P0 BRA `(.L_x_197) ;  /* 0xfffffffc00f08947 */ /* 0x008fea000383ffff */
.L_x_187:
[----:B------:R-:W-:Y:S05]  /*7170*/  BSYNC B0 ;  /* 0x0000000000007941 */ /* 0x000fea0003800000 */
.L_x_186:
[----:B------:R-:W-:Y:S05]  /*7180*/  EXIT ;  /* 0x000000000000794d */ /* 0x000fea0003800000 */
.L_x_20:
[----:B0-----:R-:W-:-:S04]  /*7190*/  IMAD.U32 R3, RZ, RZ, UR43 ;  /* 0x0000002bff037e24 */ /* 0x001fc8000f8e00ff */
[----:B------:R0:W1:Y:S03]  /*71a0*/  SYNCS.PHASECHK.TRANS64.TRYWAIT P0, [R3+URZ+-0x8], R0 ;  /* 0xfffff800030075a7 */ /* 0x000066000800017f */
[----:B-1----:R-:W-:Y:S05]  /*71b0*/  @!P0 NANOSLEEP.SYNCS 0x989680 ;  /* 0x009896800000895d */ /* 0x002fea0003900000 */
[----:B------:R-:W1:Y:S02]  /*71c0*/  @!P0 SYNCS.PHASECHK.TRANS64 P0, [R3+URZ+-0x8], R0 ;  /* 0xfffff800030085a7 */ /* 0x000e64000800007f */
[----:B-1----:R-:W-:Y:S05]  /*71d0*/  @!P0 BRA `(.L_x_20) ;  /* 0xfffffffc00ec8947 */ /* 0x002fea000383ffff */
[----:B------:R-:W-:Y:S05]  /*71e0*/  BRA `(.L_x_198) ;  /* 0xffffffa400987947 */ /* 0x000fea000383ffff */
.L_x_25:
[----:B-1----:R1:W2:Y:S02]  /*71f0*/  SYNCS.PHASECHK.TRANS64.TRYWAIT P1, [R3+URZ], R0 ;  /* 0x00000000030075a7 */ /* 0x0022a4000802017f */
[----:B--2---:R-:W-:Y:S05]  /*7200*/  @!P1 NANOSLEEP.SYNCS 0x989680 ;  /* 0x009896800000995d */ /* 0x004fea0003900000 */
[----:B------:R-:W2:Y:S02]  /*7210*/  @!P1 SYNCS.PHASECHK.TRANS64 P1, [R3+URZ], R0 ;  /* 0x00000000030095a7 */ /* 0x000ea4000802007f */
[----:B--2---:R-:W-:Y:S05]  /*7220*/  @!P1 BRA `(.L_x_25) ;  /* 0xfffffffc00f09947 */ /* 0x004fea000383ffff */
[----:B------:R-:W-:Y:S05]  /*7230*/  BRA `(.L_x_24) ;  /* 0xffffffa800107947 */ /* 0x000fea000383ffff */
.L_x_30:
[----:B-1----:R-:W-:-:S04]  /*7240*/  IMAD.U32 R5, RZ, RZ, UR4 ;  /* 0x00000004ff057e24 */ /* 0x002fc8000f8e00ff */
[----:B------:R1:W2:Y:S03]  /*7250*/  SYNCS.PHASECHK.TRANS64.TRYWAIT P1, [R5+URZ], R4 ;  /* 0x00000004050075a7 */ /* 0x0002a6000802017f */
[----:B--2---:R-:W-:Y:S05]  /*7260*/  @!P1 NANOSLEEP.SYNCS 0x989680 ;  /* 0x009896800000995d */ /* 0x004fea0003900000 */
[----:B------:R-:W2:Y:S02]  /*7270*/  @!P1 SYNCS.PHASECHK.TRANS64 P1, [R5+URZ], R4 ;  /* 0x00000004050095a7 */ /* 0x000ea4000802007f */
[----:B--2---:R-:W-:Y:S05]  /*7280*/  @!P1 BRA `(.L_x_30) ;  /* 0xfffffffc00ec9947 */ /* 0x004fea000383ffff */
[----:B------:R-:W-:Y:S05]  /*7290*/  BRA `(.L_x_29) ;  /* 0xffffffa800e07947 */ /* 0x000fea000383ffff */
.L_x_36:
[----:B0-----:R-:W-:-:S04]  /*72a0*/  IMAD.U32 R4, RZ, RZ, UR43 ;  /* 0x0000002bff047e24 */ /* 0x001fc8000f8e00ff */
[----:B------:R0:W1:Y:S03]  /*72b0*/  SYNCS.PHASECHK.TRANS64.TRYWAIT P0, [R4+URZ+0x8], R3 ;  /* 0x00000803040075a7 */ /* 0x000066000800017f */
[----:B-1----:R-:W-:Y:S05]  /*72c0*/  @!P0 NANOSLEEP.SYNCS 0x989680 ;  /* 0x009896800000895d */ /* 0x002fea0003900000 */
[----:B------:R-:W1:Y:S02]  /*72d0*/  @!P0 SYNCS.PHASECHK.TRANS64 P0, [R4+URZ+0x8], R3 ;  /* 0x00000803040085a7 */ /* 0x000e64000800007f */
[----:B-1----:R-:W-:Y:S05]  /*72e0*/  @!P0 BRA `(.L_x_36) ;  /* 0xfffffffc00ec8947 */ /* 0x002fea000383ffff */
[----:B------:R-:W-:Y:S05]  /*72f0*/  BRA `(.L_x_199) ;  /* 0xffffffb000207947 */ /* 0x000fea000383ffff */
.L_x_173:
[----:B------:R-:W-:Y:S01]  /*7300*/  BSSY B1, `(.L_x_200) ;  /* 0x0000006000017945 */ /* 0x000fe20003800000 */
[----:B------:R-:W-:-:S07]  /*7310*/  IMAD.MOV.U32 R15, RZ, RZ, -0x1 ;  /* 0xffffffffff0f7424 */ /* 0x000fce00078e00ff */
[----:B-----5:R-:W-:Y:S05]  /*7320*/  WARPSYNC.COLLECTIVE R15, `(.L_x_201) ;  /* 0x000000000f0c7348 */ /* 0x020fea0003c00000 */
[----:B------:R-:W-:Y:S02]  /*7330*/  ELECT P6, UR62, PT ;  /* 0x00000000003e782f */ /* 0x000fe400038c0000 */
[----:B------:R-:W-:Y:S01]  /*7340*/  MOV R14, UR62 ;  /* 0x0000003e000e7c02 */ /* 0x000fe20008000f00 */
[----:B-----5:R-:W-:Y:S10]  /*7350*/  ENDCOLLECTIVE ;  /* 0x000000000000791b */ /* 0x020ff40003800000 */
.L_x_201:
[----:B------:R-:W-:Y:S05]  /*7360*/  BSYNC B1 ;  /* 0x0000000000017941 */ /* 0x000fea0003800000 */
.L_x_200:
[----:B------:R-:W-:Y:S05]  /*7370*/  BRA `(.L_x_202) ;  /* 0xffffffec004c7947 */ /* 0x000fea000383ffff */
.L_x_176:
[----:B-1----:R1:W2:Y:S02]  /*7380*/  SYNCS.PHASECHK.TRANS64.TRYWAIT P1, [R11+URZ+0x48], R6 ;  /* 0x000048060b0075a7 */ /* 0x0022a4000802017f */
[----:B--2---:R-:W-:Y:S05]  /*7390*/  @!P1 NANOSLEEP.SYNCS 0x989680 ;  /* 0x009896800000995d */ /* 0x004fea0003900000 */
[----:B------:R-:W2:Y:S02]  /*73a0*/  @!P1 SYNCS.PHASECHK.TRANS64 P1, [R11+URZ+0x48], R6 ;  /* 0x000048060b0095a7 */ /* 0x000ea4000802007f */
[----:B--2---:R-:W-:Y:S05]  /*73b0*/  @!P1 BRA `(.L_x_176) ;  /* 0xfffffffc00f09947 */ /* 0x004fea000383ffff */
[----:B------:R-:W-:Y:S05]  /*73c0*/  BRA `(.L_x_203) ;  /* 0xffffffec00847947 */ /* 0x000fea000383ffff */
.L_x_185:
[----:B------:R-:W-:Y:S01]  /*73d0*/  BSSY B0, `(.L_x_204) ;  /* 0x0000006000007945 */ /* 0x000fe20003800000 */
[----:B------:R-:W-:-:S07]  /*73e0*/  IMAD.MOV.U32 R15, RZ, RZ, -0x1 ;  /* 0xffffffffff0f7424 */ /* 0x000fce00078e00ff */
[----:B-----5:R-:W-:Y:S05]  /*73f0*/  WARPSYNC.COLLECTIVE R15, `(.L_x_205) ;  /* 0x000000000f0c7348 */ /* 0x020fea0003c00000 */
[----:B------:R-:W-:Y:S02]  /*7400*/  ELECT P6, UR62, PT ;  /* 0x00000000003e782f */ /* 0x000fe400038c0000 */
[----:B------:R-:W-:Y:S01]  /*7410*/  MOV R14, UR62 ;  /* 0x0000003e000e7c02 */ /* 0x000fe20008000f00 */
[----:B-----5:R-:W-:Y:S10]  /*7420*/  ENDCOLLECTIVE ;  /* 0x000000000000791b */ /* 0x020ff40003800000 */
.L_x_205:
[----:B------:R-:W-:Y:S05]  /*7430*/  BSYNC B0 ;  /* 0x0000000000007941 */ /* 0x000fea0003800000 */
.L_x_204:
[----:B------:R-:W-:Y:S05]  /*7440*/  BRA `(.L_x_206) ;  /* 0xfffffff400e87947 */ /* 0x000fea000383ffff */
.L_x_189:
[----:B0-----:R0:W1:Y:S02]  /*7450*/  SYNCS.PHASECHK.TRANS64.TRYWAIT P0, [R7+URZ], R2 ;  /* 0x00000002070075a7 */ /* 0x001064000800017f */
[----:B-1----:R-:W-:Y:S05]  /*7460*/  @!P0 NANOSLEEP.SYNCS 0x989680 ;  /* 0x009896800000895d */ /* 0x002fea0003900000 */
[----:B------:R-:W1:Y:S02]  /*7470*/  @!P0 SYNCS.PHASECHK.TRANS64 P0, [R7+URZ], R2 ;  /* 0x00000002070085a7 */ /* 0x000e64000800007f */
[----:B-1----:R-:W-:Y:S05]  /*7480*/  @!P0 BRA `(.L_x_189) ;  /* 0xfffffffc00f08947 */ /* 0x002fea000383ffff */
[----:B------:R-:W-:Y:S05]  /*7490*/  BRA `(.L_x_207) ;  /* 0xfffffff800287947 */ /* 0x000fea000383ffff */
.L_x_190:
[----:B0-----:R0:W1:Y:S02]  /*74a0*/  SYNCS.PHASECHK.TRANS64.TRYWAIT P0, [R6+URZ], R3 ;  /* 0x00000003060075a7 */ /* 0x001064000800017f */
[----:B-1----:R-:W-:Y:S05]  /*74b0*/  @!P0 NANOSLEEP.SYNCS 0x989680 ;  /* 0x009896800000895d */ /* 0x002fea0003900000 */
[----:B------:R-:W1:Y:S02]  /*74c0*/  @!P0 SYNCS.PHASECHK.TRANS64 P0, [R6+URZ], R3 ;  /* 0x00000003060085a7 */ /* 0x000e64000800007f */
[----:B-1----:R-:W-:Y:S05]  /*74d0*/  @!P0 BRA `(.L_x_190) ;  /* 0xfffffffc00f08947 */ /* 0x002fea000383ffff */
[----:B------:R-:W-:Y:S05]  /*74e0*/  BRA `(.L_x_208) ;  /* 0xfffffff800387947 */ /* 0x000fea000383ffff */
.L_x_191:
[----:B0-----:R0:W1:Y:S02]  /*74f0*/  SYNCS.PHASECHK.TRANS64.TRYWAIT P0, [R7+URZ], R4 ;  /* 0x00000004070075a7 */ /* 0x001064000800017f */
[----:B-1----:R-:W-:Y:S05]  /*7500*/  @!P0 NANOSLEEP.SYNCS 0x989680 ;  /* 0x009896800000895d */ /* 0x002fea0003900000 */
[----:B------:R-:W1:Y:S02]  /*7510*/  @!P0 SYNCS.PHASECHK.TRANS64 P0, [R7+URZ], R4 ;  /* 0x00000004070085a7 */ /* 0x000e64000800007f */
[----:B-1----:R-:W-:Y:S05]  /*7520*/  @!P0 BRA `(.L_x_191) ;  /* 0xfffffffc00f08947 */ /* 0x002fea000383ffff */
[----:B------:R-:W-:Y:S05]  /*7530*/  BRA `(.L_x_209) ;  /* 0xfffffff800487947 */ /* 0x000fea000383ffff */
.L_x_192:
[----:B0-----:R0:W1:Y:S02]  /*7540*/  SYNCS.PHASECHK.TRANS64.TRYWAIT P0, [R6+URZ], R3 ;  /* 0x00000003060075a7 */ /* 0x001064000800017f */
[----:B-1----:R-:W-:Y:S05]  /*7550*/  @!P0 NANOSLEEP.SYNCS 0x989680 ;  /* 0x009896800000895d */ /* 0x002fea0003900000 */
[----:B------:R-:W1:Y:S02]  /*7560*/  @!P0 SYNCS.PHASECHK.TRANS64 P0, [R6+URZ], R3 ;  /* 0x00000003060085a7 */ /* 0x000e64000800007f */
[----:B-1----:R-:W-:Y:S05]  /*7570*/  @!P0 BRA `(.L_x_192) ;  /* 0xfffffffc00f08947 */ /* 0x002fea000383ffff */
[----:B------:R-:W-:Y:S05]  /*7580*/  BRA `(.L_x_210) ;  /* 0xfffffff800587947 */ /* 0x000fea000383ffff */
.L_x_193:
[----:B0-----:R0:W1:Y:S02]  /*7590*/  SYNCS.PHASECHK.TRANS64.TRYWAIT P0, [R7+URZ], R4 ;  /* 0x00000004070075a7 */ /* 0x001064000800017f */
[----:B-1----:R-:W-:Y:S05]  /*75a0*/  @!P0 NANOSLEEP.SYNCS 0x989680 ;  /* 0x009896800000895d */ /* 0x002fea0003900000 */
[----:B------:R-:W1:Y:S02]  /*75b0*/  @!P0 SYNCS.PHASECHK.TRANS64 P0, [R7+URZ], R4 ;  /* 0x00000004070085a7 */ /* 0x000e64000800007f */
[----:B-1----:R-:W-:Y:S05]  /*75c0*/  @!P0 BRA `(.L_x_193) ;  /* 0xfffffffc00f08947 */ /* 0x002fea000383ffff */
[----:B------:R-:W-:Y:S05]  /*75d0*/  BRA `(.L_x_211) ;  /* 0xfffffff800687947 */ /* 0x000fea000383ffff */
.L_x_194:
[----:B0-----:R0:W1:Y:S02]  /*75e0*/  SYNCS.PHASECHK.TRANS64.TRYWAIT P0, [R6+URZ], R3 ;  /* 0x00000003060075a7 */ /* 0x001064000800017f */
[----:B-1----:R-:W-:Y:S05]  /*75f0*/  @!P0 NANOSLEEP.SYNCS 0x989680 ;  /* 0x009896800000895d */ /* 0x002fea0003900000 */
[----:B------:R-:W1:Y:S02]  /*7600*/  @!P0 SYNCS.PHASECHK.TRANS64 P0, [R6+URZ], R3 ;  /* 0x00000003060085a7 */ /* 0x000e64000800007f */
[----:B-1----:R-:W-:Y:S05]  /*7610*/  @!P0 BRA `(.L_x_194) ;  /* 0xfffffffc00f08947 */ /* 0x002fea000383ffff */
[----:B------:R-:W-:Y:S05]  /*7620*/  BRA `(.L_x_212) ;  /* 0xfffffff800787947 */ /* 0x000fea000383ffff */
.L_x_195:
[----:B0-----:R0:W1:Y:S02]  /*7630*/  SYNCS.PHASECHK.TRANS64.TRYWAIT P0, [R7+URZ], R4 ;  /* 0x00000004070075a7 */ /* 0x001064000800017f */
[----:B-1----:R-:W-:Y:S05]  /*7640*/  @!P0 NANOSLEEP.SYNCS 0x989680 ;  /* 0x009896800000895d */ /* 0x002fea0003900000 */
[----:B------:R-:W1:Y:S02]  /*7650*/  @!P0 SYNCS.PHASECHK.TRANS64 P0, [R7+URZ], R4 ;  /* 0x00000004070085a7 */ /* 0x000e64000800007f */
[----:B-1----:R-:W-:Y:S05]  /*7660*/  @!P0 BRA `(.L_x_195) ;  /* 0xfffffffc00f08947 */ /* 0x002fea000383ffff */
[----:B------:R-:W-:Y:S05]  /*7670*/  BRA `(.L_x_213) ;  /* 0xfffffff800887947 */ /* 0x000fea000383ffff */
.L_x_196:
[----:B-1----:R1:W2:Y:S02]  /*7680*/  SYNCS.PHASECHK.TRANS64.TRYWAIT P0, [R6+URZ], R3 ;  /* 0x00000003060075a7 */ /* 0x0022a4000800017f */
[----:B--2---:R-:W-:Y:S05]  /*7690*/  @!P0 NANOSLEEP.SYNCS 0x989680 ;  /* 0x009896800000895d */ /* 0x004fea0003900000 */
[----:B------:R-:W2:Y:S02]  /*76a0*/  @!P0 SYNCS.PHASECHK.TRANS64 P0, [R6+URZ], R3 ;  /* 0x00000003060085a7 */ /* 0x000ea4000800007f */
[----:B--2---:R-:W-:Y:S05]  /*76b0*/  @!P0 BRA `(.L_x_196) ;  /* 0xfffffffc00f08947 */ /* 0x004fea000383ffff */
[----:B------:R-:W-:Y:S05]  /*76c0*/  BRA `(.L_x_214) ;  /* 0xfffffff800907947 */ /* 0x000fea000383ffff */
.L_x_215:
[----:B------:R-:W-:-:S00]  /*76d0*/  BRA `(.L_x_215) ;  /* 0xfffffffc00fc7947 */ /* 0x000fc0000383ffff */
[----:B------:R-:W-:-:S00]  /*76e0*/  NOP ;  /* 0x0000000000007918 */ /* 0x000fc00000000000 */
        /* <DEDUP_REMOVED lines=9> */
.L_x_216:


//--------------------- .nv.global.init           --------------------------
	.section	.nv.global.init,"aw",@progbits
.nv.global.init:
	.type		$str$22,@object
	.size		$str$22,($str$23 - $str$22)
$str$22:
        /*0000*/ 	.byte	0x6b, 0x5f, 0x74, 0x69, 0x6c, 0x65, 0x5f, 0x63, 0x6f, 0x75, 0x6e, 0x74, 0x20, 0x3e, 0x3d, 0x20
        /*0010*/ 	.byte	0x31, 0x00
	.type		$str$23,@object
	.size		$str$23,(__unnamed_1 - $str$23)
$str$23:
        /*0012*/ 	.byte	0x2f, 0x74, 0x6d, 0x70, 0x2f, 0x63, 0x75, 0x74, 0x6c, 0x61, 0x73, 0x73, 0x5f, 0x73, 0x77, 0x65
        /*0022*/ 	.byte	0x65, 0x70, 0x5f, 0x73, 0x72, 0x63, 0x2f, 0x69, 0x6e, 0x63, 0x6c, 0x75, 0x64, 0x65, 0x2f, 0x63
        /*0032*/ 	.byte	0x75, 0x74, 0x6c, 0x61, 0x73, 0x73, 0x2f, 0x67, 0x65, 0x6d, 0x6d, 0x2f, 0x63, 0x6f, 0x6c, 0x6c
        /*0042*/ 	.byte	0x65, 0x63, 0x74, 0x69, 0x76, 0x65, 0x2f, 0x73, 0x6d, 0x39, 0x30, 0x5f, 0x6d, 0x6d, 0x61, 0x5f
        /*0052*/ 	.byte	0x74, 0x6d, 0x61, 0x5f, 0x67, 0x6d, 0x6d, 0x61, 0x5f, 0x73, 0x73, 0x5f, 0x77, 0x61, 0x72, 0x70
        /*0062*/ 	.byte	0x73, 0x70, 0x65, 0x63, 0x69, 0x61, 0x6c, 0x69, 0x7a, 0x65, 0x64, 0x2e, 0x68, 0x70, 0x70, 0x00
	.type		__unnamed_1,@object
	.size		__unnamed_1,(.L_0 - __unnamed_1)
__unnamed_1:
        /*0072*/ 	.byte	0x76, 0x6f, 0x69, 0x64, 0x20, 0x63, 0x75, 0x74, 0x6c, 0x61, 0x73, 0x73, 0x3a, 0x3a, 0x67, 0x65
        /* <DEDUP_REMOVED lines=173> */
        /*0b52*/ 	.byte	0x74, 0x79, 0x5d, 0x00
.L_0:


//--------------------- .nv.shared._ZN7cutlass13device_kernelINS_4gemm6kernel13GemmUniversalIN4cute5tupleIJiiiiEEENS1_10collective13CollectiveMmaINS1_34MainloopSm90TmaGmmaWarpSpecializedILi9ENS5_IJNS4_1CILi4EEENSA_ILi2EEENSA_ILi1EEEEEENS1_32KernelTmaWarpSpecializedPingpongEEENS5_IJNSA_ILi64EEENSA_ILi128EEESI_EEEaNS5_IJlSD_lEEEaSK_NS4_8TiledMMAINS4_8MMA_AtomIJNS4_4SM904GMMA27MMA_64x128x32_S32S8S8_SS_TNEEEENS4_6LayoutINS5_IJSD_SD_SD_EEENS5_IJNSA_ILi0EEEST_ST_EEEEENS5_IJNS4_10UnderscoreESW_SW_EEEEENS4_23SM90_TMA_LOAD_MULTICASTENS4_14ComposedLayoutINS4_7SwizzleILi3ELi4ELi3EEENS4_18smem_ptr_flag_bitsILi8EEENSR_INS5_IJNSA_ILi8EEESI_EEENS5_IJSI_SD_EEEEEEEvNS4_8identityESZ_S19_vS1A_EENS_8epilogue10collective6detail29Sm90TmaWarpSpecializedAdapterINS1D_15DefaultEpilogueIaSK_SK_NS1C_6thread17LinearCombinationIaLi1EiiLNS1H_9ScaleType4KindE0ELNS_15FloatRoundStyleE2EaEENS1_15EpilogueDefaultEEEEEvvEEEEvNT_6ParamsE --------------------------
	.section	.nv.shared._ZN7cutlass13device_kernelINS_4gemm6kernel13GemmUniversalIN4cute5tupleIJiiiiEEENS1_10collective13CollectiveMmaINS1_34MainloopSm90TmaGmmaWarpSpecializedILi9ENS5_IJNS4_1CILi4EEENSA_ILi2EEENSA_ILi1EEEEEENS1_32KernelTmaWarpSpecializedPingpongEEENS5_IJNSA_ILi64EEENSA_ILi128EEESI_EEEaNS5_IJlSD_lEEEaSK_NS4_8TiledMMAINS4_8MMA_AtomIJNS4_4SM904GMMA27MMA_64x128x32_S32S8S8_SS_TNEEEENS4_6LayoutINS5_IJSD_SD_SD_EEENS5_IJNSA_ILi0EEEST_ST_EEEEENS5_IJNS4_10UnderscoreESW_SW_EEEEENS4_23SM90_TMA_LOAD_MULTICASTENS4_14ComposedLayoutINS4_7SwizzleILi3ELi4ELi3EEENS4_18smem_ptr_flag_bitsILi8EEENSR_INS5_IJNSA_ILi8EEESI_EEENS5_IJSI_SD_EEEEEEEvNS4_8identityESZ_S19_vS1A_EENS_8epilogue10collective6detail29Sm90TmaWarpSpecializedAdapterINS1D_15DefaultEpilogueIaSK_SK_NS1C_6thread17LinearCombinationIaLi1EiiLNS1H_9ScaleType4KindE0ELNS_15FloatRoundStyleE2EaEENS1_15EpilogueDefaultEEEEEvvEEEEvNT_6ParamsE,"aw",@nobits
	.sectionflags	@""
	.align	16
	.zero		1024


//--------------------- .nv.shared.reserved.0     --------------------------
	.section	.nv.shared.reserved.0,"aw",@nobits
	.weak		__nv_reservedSMEM_offset_0_alias
	.size		__nv_reservedSMEM_offset_0_alias, 0, 0
	.other		__nv_reservedSMEM_offset_0_alias,@"STO_CUDA_RESERVED_SHARED STV_DEFAULT"
__nv_reservedSMEM_offset_0_alias:
	.zero		0


//--------------------- .nv.global                --------------------------
	.section	.nv.global,"aw",@nobits
.nv.global:
	.type		_ZN40_INTERNAL_34cf68c1_4_k_cu_617c7c8b_262344cute1_E,@object
	.size		_ZN40_INTERNAL_34cf68c1_4_k_cu_617c7c8b_262344cute1_E,(_ZN40_INTERNAL_34cf68c1_4_k_cu_617c7c8b_262344cuda3std3__45__cpo6cbeginE - _ZN40_INTERNAL_34cf68c1_4_k_cu_617c7c8b_262344cute1_E)
_ZN40_INTERNAL_34cf68c1_4_k_cu_617c7c8b_262344cute1_E:
	.zero		1
	.type		_ZN40_INTERNAL_34cf68c1_4_k_cu_617c7c8b_262344cuda3std3__45__cpo6cbeginE,@object
	.size		_ZN40_INTERNAL_34cf68c1_4_k_cu_617c7c8b_262344cuda3std3__45__cpo6cbeginE,(_ZN40_INTERNAL_34cf68c1_4_k_cu_617c7c8b_262344cuda3std3__48in_placeE - _ZN40_INTERNAL_34cf68c1_4_k_cu_617c7c8b_262344cuda3std3__45__cpo6cbeginE)
_ZN40_INTERNAL_34cf68c1_4_k_cu_617c7c8b_262344cuda3std3__45__cpo6cbeginE:
	.zero		1
	.type		_ZN40_INTERNAL_34cf68c1_4_k_cu_617c7c8b_262344cuda3std3__48in_placeE,@object
	.size		_ZN40_INTERNAL_34cf68c1_4_k_cu_617c7c8b_262344cuda3std3__48in_placeE,(_ZN40_INTERNAL_34cf68c1_4_k_cu_617c7c8b_262344cuda3std6ranges3__45__cpo9iter_moveE - _ZN40_INTERNAL_34cf68c1_4_k_cu_617c7c8b_262344cuda3std3__48in_placeE)
_ZN40_INTERNAL_34cf68c1_4_k_cu_617c7c8b_262344cuda3std3__48in_placeE:
	.zero		1
	.type		_ZN40_INTERNAL_34cf68c1_4_k_cu_617c7c8b_262344cuda3std6ranges3__45__cpo9iter_moveE,@object
	.size		_ZN40_INTERNAL_34cf68c1_4_k_cu_617c7c8b_262344cuda3std6ranges3__45__cpo9iter_moveE,(_ZN40_INTERNAL_34cf68c1_4_k_cu_617c7c8b_262344cuda3std3__45__cpo5beginE - _ZN40_INTERNAL_34cf68c1_4_k_cu_617c7c8b_262344cuda3std6ranges3__45__cpo9iter_moveE)
_ZN40_INTERNAL_34cf68c1_4_k_cu_617c7c8b_262344cuda3std6ranges3__45__cpo9iter_moveE:
	.zero		1
	.type		_ZN40_INTERNAL_34cf68c1_4_k_cu_617c7c8b_262344cuda3std3__45__cpo5beginE,@object
	.size		_ZN40_INTERNAL_34cf68c1_4_k_cu_617c7c8b_262344cuda3std3__45__cpo5beginE,(_ZN40_INTERNAL_34cf68c1_4_k_cu_617c7c8b_262344cuda3std3__442_GLOBAL__N__34cf68c1_4_k_cu_617c7c8b_262346ignoreE - _ZN40_INTERNAL_34cf68c1_4_k_cu_617c7c8b_262344cuda3std3__45__cpo5beginE)
_ZN40_INTERNAL_34cf68c1_4_k_cu_617c7c8b_262344cuda3std3__45__cpo5beginE:
	.zero		1
	.type		_ZN40_INTERNAL_34cf68c1_4_k_cu_617c7c8b_262344cuda3std3__442_GLOBAL__N__34cf68c1_4_k_cu_617c7c8b_262346ignoreE,@object
	.size		_ZN40_INTERNAL_34cf68c1_4_k_cu_617c7c8b_262344cuda3std3__442_GLOBAL__N__34cf68c1_4_k_cu_617c7c8b_262346ignoreE,(_ZN40_INTERNAL_34cf68c1_4_k_cu_617c7c8b_262344cute7productE - _ZN40_INTERNAL_34cf68c1_4_k_cu_617c7c8b_262344cuda3std3__442_GLOBAL__N__34cf68c1_4_k_cu_617c7c8b_262346ignoreE)
_ZN40_INTERNAL_34cf68c1_4_k_cu_617c7c8b_262344cuda3std3__442_GLOBAL__N__34cf68c1_4_k_cu_617c7c8b_262346ignoreE:
	.zero		1
	.type		_ZN40_INTERNAL_34cf68c1_4_k_cu_617c7c8b_262344cute7productE,@object
	.size		_ZN40_INTERNAL_34cf68c1_4_k_cu_617c7c8b_262344cute7productE,(_ZN40_INTERNAL_34cf68c1_4_k_cu_617c7c8b_262344cuda3std3__45__cpo3endE - _ZN40_INTERNAL_34cf68c1_4_k_cu_617c7c8b_262344cute7productE)
_ZN40_INTERNAL_34cf68c1_4_k_cu_617c7c8b_262344cute7productE:
	.zero		1
	.type		_ZN40_INTERNAL_34cf68c1_4_k_cu_617c7c8b_262344cuda3std3__45__cpo3endE,@object
	.size		_ZN40_INTERNAL_34cf68c1_4_k_cu_617c7c8b_262344cuda3std3__45__cpo3endE,(_ZN40_INTERNAL_34cf68c1_4_k_cu_617c7c8b_262344cuda3std3__419piecewise_constructE - _ZN40_INTERNAL_34cf68c1_4_k_cu_617c7c8b_262344cuda3std3__45__cpo3endE)
_ZN40_INTERNAL_34cf68c1_4_k_cu_617c7c8b_262344cuda3std3__45__cpo3endE:
	.zero		1
	.type		_ZN40_INTERNAL_34cf68c1_4_k_cu_617c7c8b_262344cuda3std3__419piecewise_constructE,@object
	.size		_ZN40_INTERNAL_34cf68c1_4_k_cu_617c7c8b_262344cuda3std3__419piecewise_constructE,(_ZN40_INTERNAL_34cf68c1_4_k_cu_617c7c8b_262344cuda3std3__45__cpo4cendE - _ZN40_INTERNAL_34cf68c1_4_k_cu_617c7c8b_262344cuda3std3__419piecewise_constructE)
_ZN40_INTERNAL_34cf68c1_4_k_cu_617c7c8b_262344cuda3std3__419piecewise_constructE:
	.zero		1
	.type		_ZN40_INTERNAL_34cf68c1_4_k_cu_617c7c8b_262344cuda3std3__45__cpo4cendE,@object
	.size		_ZN40_INTERNAL_34cf68c1_4_k_cu_617c7c8b_262344cuda3std3__45__cpo4cendE,(_ZN40_INTERNAL_34cf68c1_4_k_cu_617c7c8b_262344cuda3std6ranges3__45__cpo4swapE - _ZN40_INTERNAL_34cf68c1_4_k_cu_617c7c8b_262344cuda3std3__45__cpo4cendE)
_ZN40_INTERNAL_34cf68c1_4_k_cu_617c7c8b_262344cuda3std3__45__cpo4cendE:
	.zero		1
	.type		_ZN40_INTERNAL_34cf68c1_4_k_cu_617c7c8b_262344cuda3std6ranges3__45__cpo4swapE,@object
	.size		_ZN40_INTERNAL_34cf68c1_4_k_cu_617c7c8b_262344cuda3std6ranges3__45__cpo4swapE,(.L_8 - _ZN40_INTERNAL_34cf68c1_4_k_cu_617c7c8b_262344cuda3std6ranges3__45__cpo4swapE)
_ZN40_INTERNAL_34cf68c1_4_k_cu_617c7c8b_262344cuda3std6ranges3__45__cpo4swapE:
	.zero		1
.L_8:


//--------------------- .nv.constant0._ZN7cutlass13device_kernelINS_4gemm6kernel13GemmUniversalIN4cute5tupleIJiiiiEEENS1_10collective13CollectiveMmaINS1_34MainloopSm90TmaGmmaWarpSpecializedILi9ENS5_IJNS4_1CILi4EEENSA_ILi2EEENSA_ILi1EEEEEENS1_32KernelTmaWarpSpecializedPingpongEEENS5_IJNSA_ILi64EEENSA_ILi128EEESI_EEEaNS5_IJlSD_lEEEaSK_NS4_8TiledMMAINS4_8MMA_AtomIJNS4_4SM904GMMA27MMA_64x128x32_S32S8S8_SS_TNEEEENS4_6LayoutINS5_IJSD_SD_SD_EEENS5_IJNSA_ILi0EEEST_ST_EEEEENS5_IJNS4_10UnderscoreESW_SW_EEEEENS4_23SM90_TMA_LOAD_MULTICASTENS4_14ComposedLayoutINS4_7SwizzleILi3ELi4ELi3EEENS4_18smem_ptr_flag_bitsILi8EEENSR_INS5_IJNSA_ILi8EEESI_EEENS5_IJSI_SD_EEEEEEEvNS4_8identityESZ_S19_vS1A_EENS_8epilogue10collective6detail29Sm90TmaWarpSpecializedAdapterINS1D_15DefaultEpilogueIaSK_SK_NS1C_6thread17LinearCombinationIaLi1EiiLNS1H_9ScaleType4KindE0ELNS_15FloatRoundStyleE2EaEENS1_15EpilogueDefaultEEEEEvvEEEEvNT_6ParamsE --------------------------
	.section	.nv.constant0._ZN7cutlass13device_kernelINS_4gemm6kernel13GemmUniversalIN4cute5tupleIJiiiiEEENS1_10collective13CollectiveMmaINS1_34MainloopSm90TmaGmmaWarpSpecializedILi9ENS5_IJNS4_1CILi4EEENSA_ILi2EEENSA_ILi1EEEEEENS1_32KernelTmaWarpSpecializedPingpongEEENS5_IJNSA_ILi64EEENSA_ILi128EEESI_EEEaNS5_IJlSD_lEEEaSK_NS4_8TiledMMAINS4_8MMA_AtomIJNS4_4SM904GMMA27MMA_64x128x32_S32S8S8_SS_TNEEEENS4_6LayoutINS5_IJSD_SD_SD_EEENS5_IJNSA_ILi0EEEST_ST_EEEEENS5_IJNS4_10UnderscoreESW_SW_EEEEENS4_23SM90_TMA_LOAD_MULTICASTENS4_14ComposedLayoutINS4_7SwizzleILi3ELi4ELi3EEENS4_18smem_ptr_flag_bitsILi8EEENSR_INS5_IJNSA_ILi8EEESI_EEENS5_IJSI_SD_EEEEEEEvNS4_8identityESZ_S19_vS1A_EENS_8epilogue10collective6detail29Sm90TmaWarpSpecializedAdapterINS1D_15DefaultEpilogueIaSK_SK_NS1C_6thread17LinearCombinationIaLi1EiiLNS1H_9ScaleType4KindE0ELNS_15FloatRoundStyleE2EaEENS1_15EpilogueDefaultEEEEEvvEEEEvNT_6ParamsE,"a",@progbits
	.sectionflags	@""
	.align	4
.nv.constant0._ZN7cutlass13device_kernelINS_4gemm6kernel13GemmUniversalIN4cute5tupleIJiiiiEEENS1_10collective13CollectiveMmaINS1_34MainloopSm90TmaGmmaWarpSpecializedILi9ENS5_IJNS4_1CILi4EEENSA_ILi2EEENSA_ILi1EEEEEENS1_32KernelTmaWarpSpecializedPingpongEEENS5_IJNSA_ILi64EEENSA_ILi128EEESI_EEEaNS5_IJlSD_lEEEaSK_NS4_8TiledMMAINS4_8MMA_AtomIJNS4_4SM904GMMA27MMA_64x128x32_S32S8S8_SS_TNEEEENS4_6LayoutINS5_IJSD_SD_SD_EEENS5_IJNSA_ILi0EEEST_ST_EEEEENS5_IJNS4_10UnderscoreESW_SW_EEEEENS4_23SM90_TMA_LOAD_MULTICASTENS4_14ComposedLayoutINS4_7SwizzleILi3ELi4ELi3EEENS4_18smem_ptr_flag_bitsILi8EEENSR_INS5_IJNSA_ILi8EEESI_EEENS5_IJSI_SD_EEEEEEEvNS4_8identityESZ_S19_vS1A_EENS_8epilogue10collective6detail29Sm90TmaWarpSpecializedAdapterINS1D_15DefaultEpilogueIaSK_SK_NS1C_6thread17LinearCombinationIaLi1EiiLNS1H_9ScaleType4KindE0ELNS_15FloatRoundStyleE2EaEENS1_15EpilogueDefaultEEEEEvvEEEEvNT_6ParamsE:
	.zero		1664


//--------------------- SYMBOLS --------------------------

	.type		.nv.reservedSmem.offset0,@object
	.size		.nv.reservedSmem.offset0,0x4
	.type		__assertfail,@function
